	.target	sm_90a

	.elftype	@"ET_EXEC"


//--------------------- .note.nv.tkinfo           --------------------------
	.section	.note.nv.tkinfo,"",@"SHT_NOTE"
	.sectionflags	@"SHF_NOTE_NV_TKINFO"
	.tkinfo
        /*0018*/ 	.word	0x00000002
        /*0030*/ 	.string	""
        /*0030*/ 	.string	"ptxas"
        /*0030*/ 	.string	"Cuda compilation tools, release 13.0, V13.0.88"
        /*0030*/ 	.string	"Build cuda_13.0.r13.0/compiler.36424714_0"
        /*0030*/ 	.string	"-arch sm_90a -m 64 "



//--------------------- .note.nv.cuinfo           --------------------------
	.section	.note.nv.cuinfo,"",@"SHT_NOTE"
	.sectionflags	@"SHF_NOTE_NV_CUINFO"
        /*0018*/ 	.short	0x0002
        /*001a*/ 	.short	0x005a
        /*001c*/ 	.short	0x0082
	.zero		2


//--------------------- .nv.info                  --------------------------
	.section	.nv.info,"",@"SHT_CUDA_INFO"
	.align	4


	//----- nvinfo : EIATTR_REGCOUNT
	.align		4
        /*0000*/ 	.byte	0x04, 0x2f
        /*0002*/ 	.short	(.L_15 - .L_14)
	.align		4
.L_14:
        /*0004*/ 	.word	index@(_ZN7cutlass13device_kernelINS_4gemm6kernel13GemmUniversalIN4cute5tupleIJiiiiEEENS1_10collective13CollectiveMmaINS1_34MainloopSm90TmaGmmaWarpSpecializedILi4ENS5_IJNS4_1CILi1EEENSA_ILi2EEESB_EEENS1_35KernelTmaWarpSpecializedCooperativeEEENS5_IJNSA_ILi256EEENSA_ILi64EEENSA_ILi128EEEEEENS_10tfloat32_tENS5_IJlSB_lEEESK_SL_NS4_8TiledMMAINS4_8MMA_AtomIJNS4_4SM904GMMA29MMA_64x64x8_F32TF32TF32_SS_TNILNSP_7ScaleInE1ELSR_1EEEEEENS4_6LayoutINS5_IJSC_SB_SB_EEENS5_IJSB_NSA_ILi0EEESW_EEEEENS5_IJNS4_10UnderscoreESZ_SZ_EEEEENS4_23SM90_TMA_LOAD_MULTICASTENS4_14ComposedLayoutINS4_7SwizzleILi3ELi4ELi3EEENS4_18smem_ptr_flag_bitsILi32EEENSU_INS5_IJNSA_ILi8EEENSA_ILi32EEEEEENS5_IJS19_SB_EEEEEEEvNS4_8identityENS4_13SM90_TMA_LOADES1D_vS1E_EENS_8epilogue10collective6detail29Sm90TmaWarpSpecializedAdapterINS1I_15DefaultEpilogueISK_SL_SL_NS1H_6thread17LinearCombinationISK_Li1EffLNS1M_9ScaleType4KindE0ELNS_15FloatRoundStyleE2ESK_EENS1_15EpilogueDefaultEEEEEvvEEEEvNT_6ParamsE)
        /*0008*/ 	.word	0x000000a8


	//----- nvinfo : EIATTR_FRAME_SIZE
	.align		4
.L_15:
        /*000c*/ 	.byte	0x04, 0x11
        /*000e*/ 	.short	(.L_17 - .L_16)
	.align		4
.L_16:
        /*0010*/ 	.word	index@(_ZN7cutlass13device_kernelINS_4gemm6kernel13GemmUniversalIN4cute5tupleIJiiiiEEENS1_10collective13CollectiveMmaINS1_34MainloopSm90TmaGmmaWarpSpecializedILi4ENS5_IJNS4_1CILi1EEENSA_ILi2EEESB_EEENS1_35KernelTmaWarpSpecializedCooperativeEEENS5_IJNSA_ILi256EEENSA_ILi64EEENSA_ILi128EEEEEENS_10tfloat32_tENS5_IJlSB_lEEESK_SL_NS4_8TiledMMAINS4_8MMA_AtomIJNS4_4SM904GMMA29MMA_64x64x8_F32TF32TF32_SS_TNILNSP_7ScaleInE1ELSR_1EEEEEENS4_6LayoutINS5_IJSC_SB_SB_EEENS5_IJSB_NSA_ILi0EEESW_EEEEENS5_IJNS4_10UnderscoreESZ_SZ_EEEEENS4_23SM90_TMA_LOAD_MULTICASTENS4_14ComposedLayoutINS4_7SwizzleILi3ELi4ELi3EEENS4_18smem_ptr_flag_bitsILi32EEENSU_INS5_IJNSA_ILi8EEENSA_ILi32EEEEEENS5_IJS19_SB_EEEEEEEvNS4_8identityENS4_13SM90_TMA_LOADES1D_vS1E_EENS_8epilogue10collective6detail29Sm90TmaWarpSpecializedAdapterINS1I_15DefaultEpilogueISK_SL_SL_NS1H_6thread17LinearCombinationISK_Li1EffLNS1M_9ScaleType4KindE0ELNS_15FloatRoundStyleE2ESK_EENS1_15EpilogueDefaultEEEEEvvEEEEvNT_6ParamsE)
        /*0014*/ 	.word	0x00000000


	//----- nvinfo : EIATTR_MIN_STACK_SIZE
	.align		4
.L_17:
        /*0018*/ 	.byte	0x04, 0x12
        /*001a*/ 	.short	(.L_19 - .L_18)
	.align		4
.L_18:
        /*001c*/ 	.word	index@(_ZN7cutlass13device_kernelINS_4gemm6kernel13GemmUniversalIN4cute5tupleIJiiiiEEENS1_10collective13CollectiveMmaINS1_34MainloopSm90TmaGmmaWarpSpecializedILi4ENS5_IJNS4_1CILi1EEENSA_ILi2EEESB_EEENS1_35KernelTmaWarpSpecializedCooperativeEEENS5_IJNSA_ILi256EEENSA_ILi64EEENSA_ILi128EEEEEENS_10tfloat32_tENS5_IJlSB_lEEESK_SL_NS4_8TiledMMAINS4_8MMA_AtomIJNS4_4SM904GMMA29MMA_64x64x8_F32TF32TF32_SS_TNILNSP_7ScaleInE1ELSR_1EEEEEENS4_6LayoutINS5_IJSC_SB_SB_EEENS5_IJSB_NSA_ILi0EEESW_EEEEENS5_IJNS4_10UnderscoreESZ_SZ_EEEEENS4_23SM90_TMA_LOAD_MULTICASTENS4_14ComposedLayoutINS4_7SwizzleILi3ELi4ELi3EEENS4_18smem_ptr_flag_bitsILi32EEENSU_INS5_IJNSA_ILi8EEENSA_ILi32EEEEEENS5_IJS19_SB_EEEEEEEvNS4_8identityENS4_13SM90_TMA_LOADES1D_vS1E_EENS_8epilogue10collective6detail29Sm90TmaWarpSpecializedAdapterINS1I_15DefaultEpilogueISK_SL_SL_NS1H_6thread17LinearCombinationISK_Li1EffLNS1M_9ScaleType4KindE0ELNS_15FloatRoundStyleE2ESK_EENS1_15EpilogueDefaultEEEEEvvEEEEvNT_6ParamsE)
        /*0020*/ 	.word	0x00000000
.L_19:


//--------------------- .nv.compat                --------------------------
	.section	.nv.compat,"",@"SHT_CUDA_COMPAT_INFO"
	.align	4
        /*0000*/ 	.byte	0x02, 0x09, 0x01, 0x00, 0x02, 0x02, 0x04, 0x00, 0x02, 0x05, 0x05, 0x00, 0x03, 0x07, 0x01, 0x01
        /*0010*/ 	.byte	0x02, 0x03, 0x01, 0x00, 0x02, 0x06, 0x01, 0x00, 0x04, 0x0b, 0x08, 0x00, 0x00, 0x00, 0x00, 0x00
        /*0020*/ 	.byte	0x00, 0x00, 0x00, 0x00


//--------------------- .nv.info._ZN7cutlass13device_kernelINS_4gemm6kernel13GemmUniversalIN4cute5tupleIJiiiiEEENS1_10collective13CollectiveMmaINS1_34MainloopSm90TmaGmmaWarpSpecializedILi4ENS5_IJNS4_1CILi1EEENSA_ILi2EEESB_EEENS1_35KernelTmaWarpSpecializedCooperativeEEENS5_IJNSA_ILi256EEENSA_ILi64EEENSA_ILi128EEEEEENS_10tfloat32_tENS5_IJlSB_lEEESK_SL_NS4_8TiledMMAINS4_8MMA_AtomIJNS4_4SM904GMMA29MMA_64x64x8_F32TF32TF32_SS_TNILNSP_7ScaleInE1ELSR_1EEEEEENS4_6LayoutINS5_IJSC_SB_SB_EEENS5_IJSB_NSA_ILi0EEESW_EEEEENS5_IJNS4_10UnderscoreESZ_SZ_EEEEENS4_23SM90_TMA_LOAD_MULTICASTENS4_14ComposedLayoutINS4_7SwizzleILi3ELi4ELi3EEENS4_18smem_ptr_flag_bitsILi32EEENSU_INS5_IJNSA_ILi8EEENSA_ILi32EEEEEENS5_IJS19_SB_EEEEEEEvNS4_8identityENS4_13SM90_TMA_LOADES1D_vS1E_EENS_8epilogue10collective6detail29Sm90TmaWarpSpecializedAdapterINS1I_15DefaultEpilogueISK_SL_SL_NS1H_6thread17LinearCombinationISK_Li1EffLNS1M_9ScaleType4KindE0ELNS_15FloatRoundStyleE2ESK_EENS1_15EpilogueDefaultEEEEEvvEEEEvNT_6ParamsE --------------------------
	.section	.nv.info._ZN7cutlass13device_kernelINS_4gemm6kernel13GemmUniversalIN4cute5tupleIJiiiiEEENS1_10collective13CollectiveMmaINS1_34MainloopSm90TmaGmmaWarpSpecializedILi4ENS5_IJNS4_1CILi1EEENSA_ILi2EEESB_EEENS1_35KernelTmaWarpSpecializedCooperativeEEENS5_IJNSA_ILi256EEENSA_ILi64EEENSA_ILi128EEEEEENS_10tfloat32_tENS5_IJlSB_lEEESK_SL_NS4_8TiledMMAINS4_8MMA_AtomIJNS4_4SM904GMMA29MMA_64x64x8_F32TF32TF32_SS_TNILNSP_7ScaleInE1ELSR_1EEEEEENS4_6LayoutINS5_IJSC_SB_SB_EEENS5_IJSB_NSA_ILi0EEESW_EEEEENS5_IJNS4_10UnderscoreESZ_SZ_EEEEENS4_23SM90_TMA_LOAD_MULTICASTENS4_14ComposedLayoutINS4_7SwizzleILi3ELi4ELi3EEENS4_18smem_ptr_flag_bitsILi32EEENSU_INS5_IJNSA_ILi8EEENSA_ILi32EEEEEENS5_IJS19_SB_EEEEEEEvNS4_8identityENS4_13SM90_TMA_LOADES1D_vS1E_EENS_8epilogue10collective6detail29Sm90TmaWarpSpecializedAdapterINS1I_15DefaultEpilogueISK_SL_SL_NS1H_6thread17LinearCombinationISK_Li1EffLNS1M_9ScaleType4KindE0ELNS_15FloatRoundStyleE2ESK_EENS1_15EpilogueDefaultEEEEEvvEEEEvNT_6ParamsE,"",@"SHT_CUDA_INFO"
	.sectionflags	@""
	.align	4


	//----- nvinfo : EIATTR_CUDA_API_VERSION
	.align		4
        /*0000*/ 	.byte	0x04, 0x37
        /*0002*/ 	.short	(.L_21 - .L_20)
.L_20:
        /*0004*/ 	.word	0x00000082


	//----- nvinfo : EIATTR_KPARAM_INFO
	.align		4
.L_21:
        /*0008*/ 	.byte	0x04, 0x17
        /*000a*/ 	.short	(.L_23 - .L_22)
.L_22:
        /*000c*/ 	.word	0x00000000
        /*0010*/ 	.short	0x0000
        /*0012*/ 	.short	0x0070
        /*0014*/ 	.byte	0x00, 0xf0, 0x01, 0x10


	//----- nvinfo : EIATTR_SPARSE_MMA_MASK
	.align		4
.L_23:
        /*0018*/ 	.byte	0x03, 0x50
        /*001a*/ 	.short	0x0000


	//----- nvinfo : EIATTR_MAXREG_COUNT
	.align		4
        /*001c*/ 	.byte	0x03, 0x1b
        /*001e*/ 	.short	0x00a8


	//----- nvinfo : EIATTR_NUM_BARRIERS
	.align		4
        /*0020*/ 	.byte	0x02, 0x4c
        /*0022*/ 	.byte	0x01
	.zero		1


	//----- nvinfo : EIATTR_EXTERNS
	.align		4
        /*0024*/ 	.byte	0x04, 0x0f
        /*0026*/ 	.short	(.L_25 - .L_24)


	//   ....[0]....
	.align		4
.L_24:
        /*0028*/ 	.word	index@(__assertfail)


	//----- nvinfo : EIATTR_MERCURY_ISA_VERSION
	.align		4
.L_25:
        /*002c*/ 	.byte	0x03, 0x5f
        /*002e*/ 	.short	0x0101


	//----- nvinfo : EIATTR_INT_WARP_WIDE_INSTR_OFFSETS
	.align		4
        /*0030*/ 	.byte	0x04, 0x31
        /*0032*/ 	.short	(.L_27 - .L_26)


	//   ....[0]....
.L_26:
        /*0034*/ 	.word	0x00000480


	//   ....[1]....
        /*0038*/ 	.word	0x000004a0


	//   ....[2]....
        /*003c*/ 	.word	0x00000630


	//   ....[3]....
        /*0040*/ 	.word	0x00003560


	//----- nvinfo : EIATTR_COOP_GROUP_MASK_REGIDS
	.align		4
.L_27:
        /*0044*/ 	.byte	0x04, 0x29
        /*0046*/ 	.short	(.L_29 - .L_28)


	//   ....[0]....
.L_28:
        /*0048*/ 	.word	0xffffffff


	//   ....[1]....
        /*004c*/ 	.word	0xffffffff


	//   ....[2]....
        /*0050*/ 	.word	0xffffffff


	//   ....[3]....
        /*0054*/ 	.word	0xffffffff


	//   ....[4]....
        /*0058*/ 	.word	0xffffffff


	//   ....[5]....
        /*005c*/ 	.word	0xffffffff


	//----- nvinfo : EIATTR_COOP_GROUP_INSTR_OFFSETS
	.align		4
.L_29:
        /*0060*/ 	.byte	0x04, 0x28
        /*0062*/ 	.short	(.L_31 - .L_30)


	//   ....[0]....
.L_30:
        /*0064*/ 	.word	0x00000060


	//   ....[1]....
        /*0068*/ 	.word	0x00000070


	//   ....[2]....
        /*006c*/ 	.word	0x00000130


	//   ....[3]....
        /*0070*/ 	.word	0x000002c0


	//   ....[4]....
        /*0074*/ 	.word	0x00000790


	//   ....[5]....
        /*0078*/ 	.word	0x00001450


	//----- nvinfo : EIATTR_REG_RECONFIG
	.align		4
.L_31:
        /*007c*/ 	.byte	0x01, 0x54
	.zero		2


	//----- nvinfo : EIATTR_SYSCALL_OFFSETS
	.align		4
        /*0080*/ 	.byte	0x04, 0x46
        /*0082*/ 	.short	(.L_33 - .L_32)


	//   ....[0]....
.L_32:
        /*0084*/ 	.word	0x00001640


	//----- nvinfo : EIATTR_MBARRIER_INSTR_OFFSETS
	.align		4
.L_33:
        /*0088*/ 	.byte	0x04, 0x39
        /*008a*/ 	.short	(.L_35 - .L_34)


	//   ....[0]....
.L_34:
        /*008c*/ 	.word	0x00000230
        /*0090*/ 	.word	0x000000ff
        /*0094*/ 	.word	0x00000000
        /*0098*/ 	.short	0x0100
        /*009a*/ 	.byte	0x08
	.zero		1


	//   ....[1]....
        /*009c*/ 	.word	0x00000240
        /*00a0*/ 	.word	0x000000ff
        /*00a4*/ 	.word	0x00000020
        /*00a8*/ 	.short	0x0100
        /*00aa*/ 	.byte	0x08
	.zero		1


	//   ....[2]....
        /*00ac*/ 	.word	0x00000250
        /*00b0*/ 	.word	0x000000ff
        /*00b4*/ 	.word	0x00000008
        /*00b8*/ 	.short	0x0100
        /*00ba*/ 	.byte	0x08
	.zero		1


	//   ....[3]....
        /*00bc*/ 	.word	0x00000260
        /*00c0*/ 	.word	0x000000ff
        /*00c4*/ 	.word	0x00000028
        /*00c8*/ 	.short	0x0100
        /*00ca*/ 	.byte	0x08
	.zero		1


	//   ....[4]....
        /*00cc*/ 	.word	0x00000270
        /*00d0*/ 	.word	0x000000ff
        /*00d4*/ 	.word	0x00000010
        /*00d8*/ 	.short	0x0100
        /*00da*/ 	.byte	0x08
	.zero		1


	//   ....[5]....
        /*00dc*/ 	.word	0x00000280
        /*00e0*/ 	.word	0x000000ff
        /*00e4*/ 	.word	0x00000030
        /*00e8*/ 	.short	0x0100
        /*00ea*/ 	.byte	0x08
	.zero		1


	//   ....[6]....
        /*00ec*/ 	.word	0x00000290
        /*00f0*/ 	.word	0x000000ff
        /*00f4*/ 	.word	0x00000018
        /*00f8*/ 	.short	0x0100
        /*00fa*/ 	.byte	0x08
	.zero		1


	//   ....[7]....
        /*00fc*/ 	.word	0x000002a0
        /*0100*/ 	.word	0x000000ff
        /*0104*/ 	.word	0x00000038
        /*0108*/ 	.short	0x0100
        /*010a*/ 	.byte	0x08
	.zero		1


	//   ....[8]....
        /*010c*/ 	.word	0x000006c0
        /*0110*/ 	.word	0x000000ff
        /*0114*/ 	.word	0x00000050
        /*0118*/ 	.short	0x0100
        /*011a*/ 	.byte	0x06
	.zero		1


	//   ....[9]....
        /*011c*/ 	.word	0x00000740
        /*0120*/ 	.word	0x000000ff
        /*0124*/ 	.word	0x00000058
        /*0128*/ 	.short	0x0100
        /*012a*/ 	.byte	0x06
	.zero		1


	//   ....[10]....
        /*012c*/ 	.word	0x00001700
        /*0130*/ 	.word	0x00000003
        /*0134*/ 	.word	0x00000000
        /*0138*/ 	.short	0x010a
        /*013a*/ 	.byte	0x3f
	.zero		1


	//   ....[11]....
        /*013c*/ 	.word	0x00001760
        /*0140*/ 	.word	0x00000003
        /*0144*/ 	.word	0x00000000
        /*0148*/ 	.short	0x010a
        /*014a*/ 	.byte	0x3f
	.zero		1


	//   ....[12]....
        /*014c*/ 	.word	0x00002630
        /*0150*/ 	.word	0x00000005
        /*0154*/ 	.word	0x00000000
        /*0158*/ 	.short	0x010a
        /*015a*/ 	.byte	0x3f
	.zero		1


	//   ....[13]....
        /*015c*/ 	.word	0x00002670
        /*0160*/ 	.word	0x00000005
        /*0164*/ 	.word	0x00000000
        /*0168*/ 	.short	0x010a
        /*016a*/ 	.byte	0x3f
	.zero		1


	//   ....[14]....
        /*016c*/ 	.word	0x00003410
        /*0170*/ 	.word	0x00000004
        /*0174*/ 	.word	0x00000000
        /*0178*/ 	.short	0x0101
        /*017a*/ 	.byte	0x3f
	.zero		1


	//   ....[15]....
        /*017c*/ 	.word	0x000035d0
        /*0180*/ 	.word	0x00000000
        /*0184*/ 	.word	0x00000000
        /*0188*/ 	.short	0x0101
        /*018a*/ 	.byte	0x3f
	.zero		1


	//   ....[16]....
        /*018c*/ 	.word	0x00008e90
        /*0190*/ 	.word	0x00000015
        /*0194*/ 	.word	0x00000020
        /*0198*/ 	.short	0x010a
        /*019a*/ 	.byte	0x3f
	.zero		1


	//   ....[17]....
        /*019c*/ 	.word	0x00009470
        /*01a0*/ 	.word	0x00000006
        /*01a4*/ 	.word	0x00000058
        /*01a8*/ 	.short	0x0101
        /*01aa*/ 	.byte	0x3f
	.zero		1


	//   ....[18]....
        /*01ac*/ 	.word	0x00009b90
        /*01b0*/ 	.word	0x00000007
        /*01b4*/ 	.word	0x00000000
        /*01b8*/ 	.short	0x010a
        /*01ba*/ 	.byte	0x3f
	.zero		1


	//   ....[19]....
        /*01bc*/ 	.word	0x00009c10
        /*01c0*/ 	.word	0x00000006
        /*01c4*/ 	.word	0x00000000
        /*01c8*/ 	.short	0x010a
        /*01ca*/ 	.byte	0x3f
	.zero		1


	//   ....[20]....
        /*01cc*/ 	.word	0x00009ca0
        /*01d0*/ 	.word	0x00000007
        /*01d4*/ 	.word	0x00000000
        /*01d8*/ 	.short	0x010a
        /*01da*/ 	.byte	0x3f
	.zero		1


	//   ....[21]....
        /*01dc*/ 	.word	0x00009d30
        /*01e0*/ 	.word	0x00000005
        /*01e4*/ 	.word	0x00000000
        /*01e8*/ 	.short	0x010a
        /*01ea*/ 	.byte	0x3f
	.zero		1


	//   ....[22]....
        /*01ec*/ 	.word	0x00009d90
        /*01f0*/ 	.word	0x00000003
        /*01f4*/ 	.word	0x00000000
        /*01f8*/ 	.short	0x010a
        /*01fa*/ 	.byte	0x3f
	.zero		1


	//   ....[23]....
        /*01fc*/ 	.word	0x00009de0
        /*0200*/ 	.word	0x00000005
        /*0204*/ 	.word	0x00000000
        /*0208*/ 	.short	0x010a
        /*020a*/ 	.byte	0x3f
	.zero		1


	//   ....[24]....
        /*020c*/ 	.word	0x00009eb0
        /*0210*/ 	.word	0x00000015
        /*0214*/ 	.word	0x00000020
        /*0218*/ 	.short	0x010a
        /*021a*/ 	.byte	0x3f
	.zero		1


	//   ....[25]....
        /*021c*/ 	.word	0x00009f80
        /*0220*/ 	.word	0x00000007
        /*0224*/ 	.word	0x00000000
        /*0228*/ 	.short	0x010a
        /*022a*/ 	.byte	0x3f
	.zero		1


	//   ....[26]....
        /*022c*/ 	.word	0x00009fd0
        /*0230*/ 	.word	0x00000006
        /*0234*/ 	.word	0x00000000
        /*0238*/ 	.short	0x010a
        /*023a*/ 	.byte	0x3f
	.zero		1


	//   ....[27]....
        /*023c*/ 	.word	0x0000a020
        /*0240*/ 	.word	0x00000007
        /*0244*/ 	.word	0x00000000
        /*0248*/ 	.short	0x010a
        /*024a*/ 	.byte	0x3f
	.zero		1


	//----- nvinfo : EIATTR_NUM_MBARRIERS
	.align		4
.L_35:
        /*024c*/ 	.byte	0x03, 0x38
        /*024e*/ 	.short	0x000a


	//----- nvinfo : EIATTR_EXIT_INSTR_OFFSETS
	.align		4
        /*0250*/ 	.byte	0x04, 0x1c
        /*0252*/ 	.short	(.L_37 - .L_36)


	//   ....[0]....
.L_36:
        /*0254*/ 	.word	0x00000970


	//   ....[1]....
        /*0258*/ 	.word	0x00001190


	//   ....[2]....
        /*025c*/ 	.word	0x00008620


	//   ....[3]....
        /*0260*/ 	.word	0x00008b80


	//   ....[4]....
        /*0264*/ 	.word	0x00009d80


	//----- nvinfo : EIATTR_MAX_THREADS
	.align		4
.L_37:
        /*0268*/ 	.byte	0x04, 0x05
        /*026a*/ 	.short	(.L_39 - .L_38)
.L_38:
        /*026c*/ 	.word	0x00000180
        /*0270*/ 	.word	0x00000001
        /*0274*/ 	.word	0x00000001


	//----- nvinfo : EIATTR_CRS_STACK_SIZE
	.align		4
.L_39:
        /*0278*/ 	.byte	0x04, 0x1e
        /*027a*/ 	.short	(.L_41 - .L_40)
.L_40:
        /*027c*/ 	.word	0x00000000


	//----- nvinfo : EIATTR_CBANK_PARAM_SIZE
	.align		4
.L_41:
        /*0280*/ 	.byte	0x03, 0x19
        /*0282*/ 	.short	0x0470


	//----- nvinfo : EIATTR_PARAM_CBANK
	.align		4
        /*0284*/ 	.byte	0x04, 0x0a
        /*0286*/ 	.short	(.L_43 - .L_42)
	.align		4
.L_42:
        /*0288*/ 	.word	index@(.nv.constant0._ZN7cutlass13device_kernelINS_4gemm6kernel13GemmUniversalIN4cute5tupleIJiiiiEEENS1_10collective13CollectiveMmaINS1_34MainloopSm90TmaGmmaWarpSpecializedILi4ENS5_IJNS4_1CILi1EEENSA_ILi2EEESB_EEENS1_35KernelTmaWarpSpecializedCooperativeEEENS5_IJNSA_ILi256EEENSA_ILi64EEENSA_ILi128EEEEEENS_10tfloat32_tENS5_IJlSB_lEEESK_SL_NS4_8TiledMMAINS4_8MMA_AtomIJNS4_4SM904GMMA29MMA_64x64x8_F32TF32TF32_SS_TNILNSP_7ScaleInE1ELSR_1EEEEEENS4_6LayoutINS5_IJSC_SB_SB_EEENS5_IJSB_NSA_ILi0EEESW_EEEEENS5_IJNS4_10UnderscoreESZ_SZ_EEEEENS4_23SM90_TMA_LOAD_MULTICASTENS4_14ComposedLayoutINS4_7SwizzleILi3ELi4ELi3EEENS4_18smem_ptr_flag_bitsILi32EEENSU_INS5_IJNSA_ILi8EEENSA_ILi32EEEEEENS5_IJS19_SB_EEEEEEEvNS4_8identityENS4_13SM90_TMA_LOADES1D_vS1E_EENS_8epilogue10collective6detail29Sm90TmaWarpSpecializedAdapterINS1I_15DefaultEpilogueISK_SL_SL_NS1H_6thread17LinearCombinationISK_Li1EffLNS1M_9ScaleType4KindE0ELNS_15FloatRoundStyleE2ESK_EENS1_15EpilogueDefaultEEEEEvvEEEEvNT_6ParamsE)
        /*028c*/ 	.short	0x0210
        /*028e*/ 	.short	0x0470


	//----- nvinfo : EIATTR_SW_WAR
	.align		4
.L_43:
        /*0290*/ 	.byte	0x04, 0x36
        /*0292*/ 	.short	(.L_45 - .L_44)
.L_44:
        /*0294*/ 	.word	0x00000008
.L_45:


//--------------------- .nv.callgraph             --------------------------
	.section	.nv.callgraph,"",@"SHT_CUDA_CALLGRAPH"
	.align	4
	.sectionentsize	8
	.align		4
        /*0000*/ 	.word	0x00000000
	.align		4
        /*0004*/ 	.word	0xffffffff
	.align		4
        /*0008*/ 	.word	index@(_ZN7cutlass13device_kernelINS_4gemm6kernel13GemmUniversalIN4cute5tupleIJiiiiEEENS1_10collective13CollectiveMmaINS1_34MainloopSm90TmaGmmaWarpSpecializedILi4ENS5_IJNS4_1CILi1EEENSA_ILi2EEESB_EEENS1_35KernelTmaWarpSpecializedCooperativeEEENS5_IJNSA_ILi256EEENSA_ILi64EEENSA_ILi128EEEEEENS_10tfloat32_tENS5_IJlSB_lEEESK_SL_NS4_8TiledMMAINS4_8MMA_AtomIJNS4_4SM904GMMA29MMA_64x64x8_F32TF32TF32_SS_TNILNSP_7ScaleInE1ELSR_1EEEEEENS4_6LayoutINS5_IJSC_SB_SB_EEENS5_IJSB_NSA_ILi0EEESW_EEEEENS5_IJNS4_10UnderscoreESZ_SZ_EEEEENS4_23SM90_TMA_LOAD_MULTICASTENS4_14ComposedLayoutINS4_7SwizzleILi3ELi4ELi3EEENS4_18smem_ptr_flag_bitsILi32EEENSU_INS5_IJNSA_ILi8EEENSA_ILi32EEEEEENS5_IJS19_SB_EEEEEEEvNS4_8identityENS4_13SM90_TMA_LOADES1D_vS1E_EENS_8epilogue10collective6detail29Sm90TmaWarpSpecializedAdapterINS1I_15DefaultEpilogueISK_SL_SL_NS1H_6thread17LinearCombinationISK_Li1EffLNS1M_9ScaleType4KindE0ELNS_15FloatRoundStyleE2ESK_EENS1_15EpilogueDefaultEEEEEvvEEEEvNT_6ParamsE)
	.align		4
        /*000c*/ 	.word	index@(__assertfail)
	.align		4
        /*0010*/ 	.word	0x00000000
	.align		4
        /*0014*/ 	.word	0xfffffffe
	.align		4
        /*0018*/ 	.word	0x00000000
	.align		4
        /*001c*/ 	.word	0xfffffffd
	.align		4
        /*0020*/ 	.word	0x00000000
	.align		4
        /*0024*/ 	.word	0xfffffffc


//--------------------- .nv.constant4             --------------------------
	.section	.nv.constant4,"a",@progbits
	.align	8
	.align		8
.nv.constant4:
        /*0000*/ 	.dword	__assertfail
	.align		8
        /*0008*/ 	.dword	__unnamed_1
	.align		8
        /*0010*/ 	.dword	_ZN39_INTERNAL_2d4ac798_4_k_cu_2a979e2f_60284cuda3std3__45__cpo5beginE
	.align		8
        /*0018*/ 	.dword	_ZN39_INTERNAL_2d4ac798_4_k_cu_2a979e2f_60284cuda3std3__45__cpo3endE
	.align		8
        /*0020*/ 	.dword	_ZN39_INTERNAL_2d4ac798_4_k_cu_2a979e2f_60284cuda3std3__45__cpo6cbeginE
	.align		8
        /*0028*/ 	.dword	_ZN39_INTERNAL_2d4ac798_4_k_cu_2a979e2f_60284cuda3std3__45__cpo4cendE
	.align		8
        /*0030*/ 	.dword	_ZN39_INTERNAL_2d4ac798_4_k_cu_2a979e2f_60284cuda3std3__441_GLOBAL__N__2d4ac798_4_k_cu_2a979e2f_60286ignoreE
	.align		8
        /*0038*/ 	.dword	_ZN39_INTERNAL_2d4ac798_4_k_cu_2a979e2f_60284cuda3std3__419piecewise_constructE
	.align		8
        /*0040*/ 	.dword	_ZN39_INTERNAL_2d4ac798_4_k_cu_2a979e2f_60284cuda3std3__48in_placeE
	.align		8
        /*0048*/ 	.dword	_ZN39_INTERNAL_2d4ac798_4_k_cu_2a979e2f_60284cuda3std6ranges3__45__cpo4swapE
	.align		8
        /*0050*/ 	.dword	_ZN39_INTERNAL_2d4ac798_4_k_cu_2a979e2f_60284cuda3std6ranges3__45__cpo9iter_moveE
	.align		8
        /*0058*/ 	.dword	_ZN39_INTERNAL_2d4ac798_4_k_cu_2a979e2f_60284cute7productE
	.align		8
        /*0060*/ 	.dword	_ZN39_INTERNAL_2d4ac798_4_k_cu_2a979e2f_60284cute1_E
	.align		8
        /*0068*/ 	.dword	$str$22
	.align		8
        /*0070*/ 	.dword	$str$23


//--------------------- .text._ZN7cutlass13device_kernelINS_4gemm6kernel13GemmUniversalIN4cute5tupleIJiiiiEEENS1_10collective13CollectiveMmaINS1_34MainloopSm90TmaGmmaWarpSpecializedILi4ENS5_IJNS4_1CILi1EEENSA_ILi2EEESB_EEENS1_35KernelTmaWarpSpecializedCooperativeEEENS5_IJNSA_ILi256EEENSA_ILi64EEENSA_ILi128EEEEEENS_10tfloat32_tENS5_IJlSB_lEEESK_SL_NS4_8TiledMMAINS4_8MMA_AtomIJNS4_4SM904GMMA29MMA_64x64x8_F32TF32TF32_SS_TNILNSP_7ScaleInE1ELSR_1EEEEEENS4_6LayoutINS5_IJSC_SB_SB_EEENS5_IJSB_NSA_ILi0EEESW_EEEEENS5_IJNS4_10UnderscoreESZ_SZ_EEEEENS4_23SM90_TMA_LOAD_MULTICASTENS4_14ComposedLayoutINS4_7SwizzleILi3ELi4ELi3EEENS4_18smem_ptr_flag_bitsILi32EEENSU_INS5_IJNSA_ILi8EEENSA_ILi32EEEEEENS5_IJS19_SB_EEEEEEEvNS4_8identityENS4_13SM90_TMA_LOADES1D_vS1E_EENS_8epilogue10collective6detail29Sm90TmaWarpSpecializedAdapterINS1I_15DefaultEpilogueISK_SL_SL_NS1H_6thread17LinearCombinationISK_Li1EffLNS1M_9ScaleType4KindE0ELNS_15FloatRoundStyleE2ESK_EENS1_15EpilogueDefaultEEEEEvvEEEEvNT_6ParamsE --------------------------
	.section	.text._ZN7cutlass13device_kernelINS_4gemm6kernel13GemmUniversalIN4cute5tupleIJiiiiEEENS1_10collective13CollectiveMmaINS1_34MainloopSm90TmaGmmaWarpSpecializedILi4ENS5_IJNS4_1CILi1EEENSA_ILi2EEESB_EEENS1_35KernelTmaWarpSpecializedCooperativeEEENS5_IJNSA_ILi256EEENSA_ILi64EEENSA_ILi128EEEEEENS_10tfloat32_tENS5_IJlSB_lEEESK_SL_NS4_8TiledMMAINS4_8MMA_AtomIJNS4_4SM904GMMA29MMA_64x64x8_F32TF32TF32_SS_TNILNSP_7ScaleInE1ELSR_1EEEEEENS4_6LayoutINS5_IJSC_SB_SB_EEENS5_IJSB_NSA_ILi0EEESW_EEEEENS5_IJNS4_10UnderscoreESZ_SZ_EEEEENS4_23SM90_TMA_LOAD_MULTICASTENS4_14ComposedLayoutINS4_7SwizzleILi3ELi4ELi3EEENS4_18smem_ptr_flag_bitsILi32EEENSU_INS5_IJNSA_ILi8EEENSA_ILi32EEEEEENS5_IJS19_SB_EEEEEEEvNS4_8identityENS4_13SM90_TMA_LOADES1D_vS1E_EENS_8epilogue10collective6detail29Sm90TmaWarpSpecializedAdapterINS1I_15DefaultEpilogueISK_SL_SL_NS1H_6thread17LinearCombinationISK_Li1EffLNS1M_9ScaleType4KindE0ELNS_15FloatRoundStyleE2ESK_EENS1_15EpilogueDefaultEEEEEvvEEEEvNT_6ParamsE,"ax",@progbits
	.align	128
.text._ZN7cutlass13device_kernelINS_4gemm6kernel13GemmUniversalIN4cute5tupleIJiiiiEEENS1_10collective13CollectiveMmaINS1_34MainloopSm90TmaGmmaWarpSpecializedILi4ENS5_IJNS4_1CILi1EEENSA_ILi2EEESB_EEENS1_35KernelTmaWarpSpecializedCooperativeEEENS5_IJNSA_ILi256EEENSA_ILi64EEENSA_ILi128EEEEEENS_10tfloat32_tENS5_IJlSB_lEEESK_SL_NS4_8TiledMMAINS4_8MMA_AtomIJNS4_4SM904GMMA29MMA_64x64x8_F32TF32TF32_SS_TNILNSP_7ScaleInE1ELSR_1EEEEEENS4_6LayoutINS5_IJSC_SB_SB_EEENS5_IJSB_NSA_ILi0EEESW_EEEEENS5_IJNS4_10UnderscoreESZ_SZ_EEEEENS4_23SM90_TMA_LOAD_MULTICASTENS4_14ComposedLayoutINS4_7SwizzleILi3ELi4ELi3EEENS4_18smem_ptr_flag_bitsILi32EEENSU_INS5_IJNSA_ILi8EEENSA_ILi32EEEEEENS5_IJS19_SB_EEEEEEEvNS4_8identityENS4_13SM90_TMA_LOADES1D_vS1E_EENS_8epilogue10collective6detail29Sm90TmaWarpSpecializedAdapterINS1I_15DefaultEpilogueISK_SL_SL_NS1H_6thread17LinearCombinationISK_Li1EffLNS1M_9ScaleType4KindE0ELNS_15FloatRoundStyleE2ESK_EENS1_15EpilogueDefaultEEEEEvvEEEEvNT_6ParamsE:
        .type           _ZN7cutlass13device_kernelINS_4gemm6kernel13GemmUniversalIN4cute5tupleIJiiiiEEENS1_10collective13CollectiveMmaINS1_34MainloopSm90TmaGmmaWarpSpecializedILi4ENS5_IJNS4_1CILi1EEENSA_ILi2EEESB_EEENS1_35KernelTmaWarpSpecializedCooperativeEEENS5_IJNSA_ILi256EEENSA_ILi64EEENSA_ILi128EEEEEENS_10tfloat32_tENS5_IJlSB_lEEESK_SL_NS4_8TiledMMAINS4_8MMA_AtomIJNS4_4SM904GMMA29MMA_64x64x8_F32TF32TF32_SS_TNILNSP_7ScaleInE1ELSR_1EEEEEENS4_6LayoutINS5_IJSC_SB_SB_EEENS5_IJSB_NSA_ILi0EEESW_EEEEENS5_IJNS4_10UnderscoreESZ_SZ_EEEEENS4_23SM90_TMA_LOAD_MULTICASTENS4_14ComposedLayoutINS4_7SwizzleILi3ELi4ELi3EEENS4_18smem_ptr_flag_bitsILi32EEENSU_INS5_IJNSA_ILi8EEENSA_ILi32EEEEEENS5_IJS19_SB_EEEEEEEvNS4_8identityENS4_13SM90_TMA_LOADES1D_vS1E_EENS_8epilogue10collective6detail29Sm90TmaWarpSpecializedAdapterINS1I_15DefaultEpilogueISK_SL_SL_NS1H_6thread17LinearCombinationISK_Li1EffLNS1M_9ScaleType4KindE0ELNS_15FloatRoundStyleE2ESK_EENS1_15EpilogueDefaultEEEEEvvEEEEvNT_6ParamsE,@function
        .size           _ZN7cutlass13device_kernelINS_4gemm6kernel13GemmUniversalIN4cute5tupleIJiiiiEEENS1_10collective13CollectiveMmaINS1_34MainloopSm90TmaGmmaWarpSpecializedILi4ENS5_IJNS4_1CILi1EEENSA_ILi2EEESB_EEENS1_35KernelTmaWarpSpecializedCooperativeEEENS5_IJNSA_ILi256EEENSA_ILi64EEENSA_ILi128EEEEEENS_10tfloat32_tENS5_IJlSB_lEEESK_SL_NS4_8TiledMMAINS4_8MMA_AtomIJNS4_4SM904GMMA29MMA_64x64x8_F32TF32TF32_SS_TNILNSP_7ScaleInE1ELSR_1EEEEEENS4_6LayoutINS5_IJSC_SB_SB_EEENS5_IJSB_NSA_ILi0EEESW_EEEEENS5_IJNS4_10UnderscoreESZ_SZ_EEEEENS4_23SM90_TMA_LOAD_MULTICASTENS4_14ComposedLayoutINS4_7SwizzleILi3ELi4ELi3EEENS4_18smem_ptr_flag_bitsILi32EEENSU_INS5_IJNSA_ILi8EEENSA_ILi32EEEEEENS5_IJS19_SB_EEEEEEEvNS4_8identityENS4_13SM90_TMA_LOADES1D_vS1E_EENS_8epilogue10collective6detail29Sm90TmaWarpSpecializedAdapterINS1I_15DefaultEpilogueISK_SL_SL_NS1H_6thread17LinearCombinationISK_Li1EffLNS1M_9ScaleType4KindE0ELNS_15FloatRoundStyleE2ESK_EENS1_15EpilogueDefaultEEEEEvvEEEEvNT_6ParamsE,(.L_x_195 - _ZN7cutlass13device_kernelINS_4gemm6kernel13GemmUniversalIN4cute5tupleIJiiiiEEENS1_10collective13CollectiveMmaINS1_34MainloopSm90TmaGmmaWarpSpecializedILi4ENS5_IJNS4_1CILi1EEENSA_ILi2EEESB_EEENS1_35KernelTmaWarpSpecializedCooperativeEEENS5_IJNSA_ILi256EEENSA_ILi64EEENSA_ILi128EEEEEENS_10tfloat32_tENS5_IJlSB_lEEESK_SL_NS4_8TiledMMAINS4_8MMA_AtomIJNS4_4SM904GMMA29MMA_64x64x8_F32TF32TF32_SS_TNILNSP_7ScaleInE1ELSR_1EEEEEENS4_6LayoutINS5_IJSC_SB_SB_EEENS5_IJSB_NSA_ILi0EEESW_EEEEENS5_IJNS4_10UnderscoreESZ_SZ_EEEEENS4_23SM90_TMA_LOAD_MULTICASTENS4_14ComposedLayoutINS4_7SwizzleILi3ELi4ELi3EEENS4_18smem_ptr_flag_bitsILi32EEENSU_INS5_IJNSA_ILi8EEENSA_ILi32EEEEEENS5_IJS19_SB_EEEEEEEvNS4_8identityENS4_13SM90_TMA_LOADES1D_vS1E_EENS_8epilogue10collective6detail29Sm90TmaWarpSpecializedAdapterINS1I_15DefaultEpilogueISK_SL_SL_NS1H_6thread17LinearCombinationISK_Li1EffLNS1M_9ScaleType4KindE0ELNS_15FloatRoundStyleE2ESK_EENS1_15EpilogueDefaultEEEEEvvEEEEvNT_6ParamsE)
        .other          _ZN7cutlass13device_kernelINS_4gemm6kernel13GemmUniversalIN4cute5tupleIJiiiiEEENS1_10collective13CollectiveMmaINS1_34MainloopSm90TmaGmmaWarpSpecializedILi4ENS5_IJNS4_1CILi1EEENSA_ILi2EEESB_EEENS1_35KernelTmaWarpSpecializedCooperativeEEENS5_IJNSA_ILi256EEENSA_ILi64EEENSA_ILi128EEEEEENS_10tfloat32_tENS5_IJlSB_lEEESK_SL_NS4_8TiledMMAINS4_8MMA_AtomIJNS4_4SM904GMMA29MMA_64x64x8_F32TF32TF32_SS_TNILNSP_7ScaleInE1ELSR_1EEEEEENS4_6LayoutINS5_IJSC_SB_SB_EEENS5_IJSB_NSA_ILi0EEESW_EEEEENS5_IJNS4_10UnderscoreESZ_SZ_EEEEENS4_23SM90_TMA_LOAD_MULTICASTENS4_14ComposedLayoutINS4_7SwizzleILi3ELi4ELi3EEENS4_18smem_ptr_flag_bitsILi32EEENSU_INS5_IJNSA_ILi8EEENSA_ILi32EEEEEENS5_IJS19_SB_EEEEEEEvNS4_8identityENS4_13SM90_TMA_LOADES1D_vS1E_EENS_8epilogue10collective6detail29Sm90TmaWarpSpecializedAdapterINS1I_15DefaultEpilogueISK_SL_SL_NS1H_6thread17LinearCombinationISK_Li1EffLNS1M_9ScaleType4KindE0ELNS_15FloatRoundStyleE2ESK_EENS1_15EpilogueDefaultEEEEEvvEEEEvNT_6ParamsE,@"STO_CUDA_ENTRY STV_DEFAULT"
_ZN7cutlass13device_kernelINS_4gemm6kernel13GemmUniversalIN4cute5tupleIJiiiiEEENS1_10collective13CollectiveMmaINS1_34MainloopSm90TmaGmmaWarpSpecializedILi4ENS5_IJNS4_1CILi1EEENSA_ILi2EEESB_EEENS1_35KernelTmaWarpSpecializedCooperativeEEENS5_IJNSA_ILi256EEENSA_ILi64EEENSA_ILi128EEEEEENS_10tfloat32_tENS5_IJlSB_lEEESK_SL_NS4_8TiledMMAINS4_8MMA_AtomIJNS4_4SM904GMMA29MMA_64x64x8_F32TF32TF32_SS_TNILNSP_7ScaleInE1ELSR_1EEEEEENS4_6LayoutINS5_IJSC_SB_SB_EEENS5_IJSB_NSA_ILi0EEESW_EEEEENS5_IJNS4_10UnderscoreESZ_SZ_EEEEENS4_23SM90_TMA_LOAD_MULTICASTENS4_14ComposedLayoutINS4_7SwizzleILi3ELi4ELi3EEENS4_18smem_ptr_flag_bitsILi32EEENSU_INS5_IJNSA_ILi8EEENSA_ILi32EEEEEENS5_IJS19_SB_EEEEEEEvNS4_8identityENS4_13SM90_TMA_LOADES1D_vS1E_EENS_8epilogue10collective6detail29Sm90TmaWarpSpecializedAdapterINS1I_15DefaultEpilogueISK_SL_SL_NS1H_6thread17LinearCombinationISK_Li1EffLNS1M_9ScaleType4KindE0ELNS_15FloatRoundStyleE2ESK_EENS1_15EpilogueDefaultEEEEEvvEEEEvNT_6ParamsE:
[----:B------:R-:W0:Y:S01]  /*0000*/  LDC R1, c[0x0][0x28] ;  /* 0x00000a00ff017b82 */ /* 0x000e220000000800 */
[----:B------:R-:W1:Y:S01]  /*0010*/  S2R R97, SR_TID.X ;  /* 0x0000000000617919 */ /* 0x000e620000002100 */
[----:B------:R-:W-:Y:S01]  /*0020*/  ELECT P0, URZ, PT ;  /* 0x00000000003f782f */ /* 0x000fe20003800000 */
[----:B------:R-:W-:Y:S01]  /*0030*/  BSSY B0, `(.L_x_0) ;  /* 0x000000f000007945 */ /* 0x000fe20003800000 */
[--C-:B-1----:R-:W-:Y:S02]  /*0040*/  SHF.R.U32.HI R0, RZ, 0x5, R97.reuse ;  /* 0x00000005ff007819 */ /* 0x102fe40000011661 */
[----:B------:R-:W-:-:S03]  /*0050*/  SHF.R.U32.HI R6, RZ, 0x7, R97 ;  /* 0x00000007ff067819 */ /* 0x000fc60000011661 */
[----:B------:R-:W1:Y:S04]  /*0060*/  SHFL.IDX PT, R3, R0, RZ, 0x1f ;  /* 0x00001fff00037589 */ /* 0x000e6800000e0000 */
[----:B------:R2:W3:Y:S01]  /*0070*/  SHFL.IDX PT, R2, R6, RZ, 0x1f ;  /* 0x00001fff06027589 */ /* 0x0004e200000e0000 */
[----:B-1----:R-:W-:-:S13]  /*0080*/  ISETP.NE.OR P0, PT, R3, RZ, !P0 ;  /* 0x000000ff0300720c */ /* 0x002fda0004705670 */
[----:B0-23--:R-:W-:Y:S05]  /*0090*/  @P0 BRA `(.L_x_1) ;  /* 0x0000000000200947 */ /* 0x00dfea0003800000 */
[----:B------:R-:W-:Y:S02]  /*00a0*/  ULDC.64 UR4, c[0x0][0x198] ;  /* 0x0000660000047ab9 */ /* 0x000fe40000000a00 */
[----:B------:R-:W-:Y:S02]  /*00b0*/  UIADD3 UR6, UP0, UR4, 0xf0, URZ ;  /* 0x000000f004067890 */ /* 0x000fe4000ff1e03f */
[----:B------:R-:W-:Y:S02]  /*00c0*/  UIADD3 UR4, UP1, UR4, 0x1f0, URZ ;  /* 0x000001f004047890 */ /* 0x000fe4000ff3e03f */
[----:B------:R-:W-:Y:S02]  /*00d0*/  UIADD3.X UR7, URZ, UR5, URZ, UP0, !UPT ;  /* 0x000000053f077290 */ /* 0x000fe400087fe43f */
[----:B------:R-:W-:-:S07]  /*00e0*/  UIADD3.X UR5, URZ, UR5, URZ, UP1, !UPT ;  /* 0x000000053f057290 */ /* 0x000fce0008ffe43f */
[----:B------:R0:W-:Y:S02]  /*00f0*/  UTMACCTL.PF [UR6] ;  /* 0x00000000060079b9 */ /* 0x0001e40008040000 */
[----:B------:R0:W-:Y:S02]  /*0100*/  UTMACCTL.PF [UR4] ;  /* 0x00000000040079b9 */ /* 0x0001e40008040000 */
[----:B0-----:R-:W-:Y:S01]  /*0110*/  NOP ;  /* 0x0000000000007918 */ /* 0x001fe20000000000 */
.L_x_1:
[----:B------:R-:W-:Y:S05]  /*0120*/  BSYNC B0 ;  /* 0x0000000000007941 */ /* 0x000fea0003800000 */
.L_x_0:
[----:B------:R-:W0:Y:S02]  /*0130*/  SHFL.IDX PT, R5, R0, RZ, 0x1f ;  /* 0x00001fff00057589 */ /* 0x000e2400000e0000 */
[----:B0-----:R-:W-:-:S13]  /*0140*/  ISETP.NE.AND P0, PT, R5, RZ, PT ;  /* 0x000000ff0500720c */ /* 0x001fda0003f05270 */
[----:B------:R-:W-:Y:S05]  /*0150*/  @P0 BRA `(.L_x_2) ;  /* 0x0000000000580947 */ /* 0x000fea0003800000 */
[----:B------:R-:W0:Y:S01]  /*0160*/  S2UR UR8, SR_CgaCtaId ;  /* 0x00000000000879c3 */ /* 0x000e220000008800 */
[----:B------:R-:W-:Y:S01]  /*0170*/  UMOV UR4, 0x400 ;  /* 0x0000040000047882 */ /* 0x000fe20000000000 */
[----:B------:R-:W-:Y:S01]  /*0180*/  UMOV UR5, 0x1 ;  /* 0x0000000100057882 */ /* 0x000fe20000000000 */
[----:B------:R-:W-:Y:S01]  /*0190*/  UMOV UR6, 0x4 ;  /* 0x0000000400067882 */ /* 0x000fe20000000000 */
[----:B------:R-:W-:Y:S01]  /*01a0*/  ELECT P0, URZ, PT ;  /* 0x00000000003f782f */ /* 0x000fe20003800000 */
[----:B------:R-:W-:-:S04]  /*01b0*/  UIADD3 UR6, -UR6, 0x100000, URZ ;  /* 0x0010000006067890 */ /* 0x000fc8000fffe13f */
[----:B------:R-:W-:Y:S02]  /*01c0*/  USHF.L.U32 UR7, UR6, 0xb, URZ ;  /* 0x0000000b06077899 */ /* 0x000fe4000800063f */
[----:B------:R-:W-:Y:S02]  /*01d0*/  USHF.L.U32 UR6, UR6, 0x1, URZ ;  /* 0x0000000106067899 */ /* 0x000fe4000800063f */
[----:B0-----:R-:W-:Y:S02]  /*01e0*/  ULEA UR8, UR8, UR4, 0x18 ;  /* 0x0000000408087291 */ /* 0x001fe4000f8ec03f */
[----:B------:R-:W-:-:S04]  /*01f0*/  UIADD3 UR4, -UR5, 0x100000, URZ ;  /* 0x0010000005047890 */ /* 0x000fc8000fffe13f */
[----:B------:R-:W-:Y:S02]  /*0200*/  USHF.L.U32 UR5, UR4, 0xb, URZ ;  /* 0x0000000b04057899 */ /* 0x000fe4000800063f */
[----:B------:R-:W-:Y:S01]  /*0210*/  USHF.L.U32 UR4, UR4, 0x1, URZ ;  /* 0x0000000104047899 */ /* 0x000fe2000800063f */
[----:B------:R-:W0:Y:S11]  /*0220*/  FENCE.VIEW.ASYNC.S ;  /* 0x00000000000073c6 */ /* 0x000e360000000000 */
[----:B0-----:R0:W1:Y:S01]  /*0230*/  SYNCS.EXCH.64 URZ, [UR8], UR4 ;  /* 0x00000004083f75b2 */ /* 0x0010620008000100 */
[----:B------:R0:W2:Y:S01]  /*0240*/  SYNCS.EXCH.64 URZ, [UR8+0x20], UR6 ;  /* 0x00002006083f75b2 */ /* 0x0000a20008000100 */
[----:B------:R0:W3:Y:S01]  /*0250*/  SYNCS.EXCH.64 URZ, [UR8+0x8], UR4 ;  /* 0x00000804083f75b2 */ /* 0x0000e20008000100 */
[----:B------:R0:W4:Y:S01]  /*0260*/  SYNCS.EXCH.64 URZ, [UR8+0x28], UR6 ;  /* 0x00002806083f75b2 */ /* 0x0001220008000100 */
[----:B------:R0:W0:Y:S01]  /*0270*/  SYNCS.EXCH.64 URZ, [UR8+0x10], UR4 ;  /* 0x00001004083f75b2 */ /* 0x0000220008000100 */
[----:B------:R0:W0:Y:S01]  /*0280*/  SYNCS.EXCH.64 URZ, [UR8+0x30], UR6 ;  /* 0x00003006083f75b2 */ /* 0x0000220008000100 */
[----:B------:R0:W0:Y:S01]  /*0290*/  SYNCS.EXCH.64 URZ, [UR8+0x18], UR4 ;  /* 0x00001804083f75b2 */ /* 0x0000220008000100 */
[----:B------:R0:W0:Y:S01]  /*02a0*/  SYNCS.EXCH.64 URZ, [UR8+0x38], UR6 ;  /* 0x00003806083f75b2 */ /* 0x0000220008000100 */
[----:B------:R-:W-:Y:S01]  /*02b0*/  NOP ;  /* 0x0000000000007918 */ /* 0x000fe20000000000 */
.L_x_2:
[----:B------:R-:W5:Y:S01]  /*02c0*/  SHFL.IDX PT, R0, R0, RZ, 0x1f ;  /* 0x00001fff00007589 */ /* 0x000f6200000e0000 */
[----:B------:R-:W-:Y:S01]  /*02d0*/  SHF.R.S32.HI R8, RZ, 0x1f, R97 ;  /* 0x0000001fff087819 */ /* 0x000fe20000011461 */
[----:B0-----:R-:W0:Y:S01]  /*02e0*/  S2UR UR8, SR_CTAID.X ;  /* 0x00000000000879c3 */ /* 0x001e220000002500 */
[----:B------:R-:W-:Y:S01]  /*02f0*/  ELECT P0, URZ, PT ;  /* 0x00000000003f782f */ /* 0x000fe20003800000 */
[----:B------:R-:W1:Y:S01]  /*0300*/  S2R R4, SR_CTAID.Y ;  /* 0x0000000000047919 */ /* 0x000e620000002600 */
[----:B------:R-:W-:Y:S01]  /*0310*/  LEA.HI R8, R8, R97, RZ, 0x7 ;  /* 0x0000006108087211 */ /* 0x000fe200078f38ff */
[----:B------:R-:W-:Y:S01]  /*0320*/  ULDC UR4, c[0x0][0x154] ;  /* 0x0000550000047ab9 */ /* 0x000fe20000000800 */
[----:B------:R-:W-:Y:S01]  /*0330*/  SHF.R.S32.HI R10, RZ, 0x1f, R5 ;  /* 0x0000001fff0a7819 */ /* 0x000fe20000011405 */
[----:B------:R-:W-:Y:S01]  /*0340*/  NOP ;  /* 0x0000000000007918 */ /* 0x000fe20000000000 */
[----:B------:R-:W-:Y:S01]  /*0350*/  LOP3.LUT R8, R8, 0xffffff80, RZ, 0xc0, !PT ;  /* 0xffffff8008087812 */ /* 0x000fe200078ec0ff */
[----:B------:R-:W2:Y:S01]  /*0360*/  LDC R14, c[0x0][0x140] ;  /* 0x00005000ff0e7b82 */ /* 0x000ea20000000800 */
[----:B------:R-:W-:Y:S01]  /*0370*/  LEA.HI R10, R10, R5, RZ, 0x2 ;  /* 0x000000050a0a7211 */ /* 0x000fe200078f10ff */
[----:B------:R-:W-:-:S02]  /*0380*/  NOP ;  /* 0x0000000000007918 */ /* 0x000fc40000000000 */
[----:B------:R-:W-:Y:S01]  /*0390*/  IMAD.IADD R8, R97, 0x1, -R8 ;  /* 0x0000000161087824 */ /* 0x000fe200078e0a08 */
[----:B------:R-:W-:-:S03]  /*03a0*/  LOP3.LUT R10, R10, 0x3ffffffc, RZ, 0xc0, !PT ;  /* 0x3ffffffc0a0a7812 */ /* 0x000fc600078ec0ff */
[----:B------:R-:W3:Y:S01]  /*03b0*/  LDC R12, c[0x0][0x144] ;  /* 0x00005100ff0c7b82 */ /* 0x000ee20000000800 */
[----:B------:R-:W-:Y:S01]  /*03c0*/  SHF.R.S32.HI R7, RZ, 0x1f, R8 ;  /* 0x0000001fff077819 */ /* 0x000fe20000011408 */
[----:B------:R-:W-:Y:S01]  /*03d0*/  IMAD.IADD R10, R5, 0x1, -R10 ;  /* 0x00000001050a7824 */ /* 0x000fe200078e0a0a */
[----:B------:R-:W-:Y:S02]  /*03e0*/  LOP3.LUT P2, RZ, R8, 0x7, RZ, 0xc0, !PT ;  /* 0x0000000708ff7812 */ /* 0x000fe4000784c0ff */
[----:B------:R-:W-:Y:S01]  /*03f0*/  LEA.HI R7, R7, R8, RZ, 0x3 ;  /* 0x0000000807077211 */ /* 0x000fe200078f18ff */
[----:B------:R-:W-:Y:S01]  /*0400*/  VIADD R8, R2, 0xffffffff ;  /* 0xffffffff02087836 */ /* 0x000fe20000000000 */
[----:B-----5:R-:W-:Y:S02]  /*0410*/  ISETP.NE.OR P0, PT, R0, RZ, !P0 ;  /* 0x000000ff0000720c */ /* 0x020fe40004705670 */
[--C-:B------:R-:W-:Y:S02]  /*0420*/  SHF.R.S32.HI R0, RZ, 0x3, R7.reuse ;  /* 0x00000003ff007819 */ /* 0x100fe40000011407 */
[----:B------:R-:W-:-:S02]  /*0430*/  SHF.R.S32.HI R7, RZ, 0x1f, R7 ;  /* 0x0000001fff077819 */ /* 0x000fc40000011407 */
[----:B0-----:R-:W-:Y:S02]  /*0440*/  I2FP.F32.U32 R11, UR8 ;  /* 0x00000008000b7c45 */ /* 0x001fe40008201000 */
[----:B------:R-:W-:Y:S02]  /*0450*/  LEA.HI R7, R7, R0, RZ, 0x2 ;  /* 0x0000000007077211 */ /* 0x000fe400078f10ff */
[----:B--2---:R-:W-:Y:S02]  /*0460*/  ISETP.EQ.U32.AND P3, PT, R14, 0x1, PT ;  /* 0x000000010e00780c */ /* 0x004fe40003f62070 */
[----:B-1----:R-:W-:Y:S01]  /*0470*/  I2FP.F32.U32 R9, R4 ;  /* 0x0000000400097245 */ /* 0x002fe20000201000 */
[----:B------:R-:W-:Y:S01]  /*0480*/  VOTEU.ALL UP0, P0 ;  /* 0x00000000003f7886 */ /* 0x000fe20000000000 */
[----:B------:R-:W-:Y:S01]  /*0490*/  LOP3.LUT R7, R7, 0xfffffffc, RZ, 0xc0, !PT ;  /* 0xfffffffc07077812 */ /* 0x000fe200078ec0ff */
[----:B------:R-:W-:Y:S01]  /*04a0*/  VOTEU.ALL UP1, P0 ;  /* 0x00000000003f7886 */ /* 0x000fe20000020000 */
[----:B------:R-:W-:Y:S01]  /*04b0*/  ISETP.GE.U32.AND P5, PT, R8, 0x2, PT ;  /* 0x000000020800780c */ /* 0x000fe20003fa6070 */
[----:B------:R-:W-:Y:S01]  /*04c0*/  FMUL R13, R9, UR4 ;  /* 0x00000004090d7c20 */ /* 0x000fe20008400000 */
[----:B------:R-:W0:Y:S01]  /*04d0*/  @!UP0 S2UR UR7, SR_CgaCtaId ;  /* 0x00000000000789c3 */ /* 0x000e220000008800 */
[----:B------:R-:W-:Y:S01]  /*04e0*/  ULDC UR4, c[0x0][0x150] ;  /* 0x0000540000047ab9 */ /* 0x000fe20000000800 */
[----:B------:R-:W-:-:S02]  /*04f0*/  IMAD.IADD R7, R0, 0x1, -R7 ;  /* 0x0000000100077824 */ /* 0x000fc400078e0a07 */
[----:B------:R-:W-:Y:S01]  /*0500*/  FMUL R11, R11, UR4 ;  /* 0x000000040b0b7c20 */ /* 0x000fe20008400000 */
[----:B------:R-:W-:Y:S01]  /*0510*/  SHF.R.S32.HI R0, RZ, 0x1f, R3 ;  /* 0x0000001fff007819 */ /* 0x000fe20000011403 */
[----:B------:R-:W1:Y:S01]  /*0520*/  F2I.U32.TRUNC.NTZ R13, R13 ;  /* 0x0000000d000d7305 */ /* 0x000e62000020f000 */
[----:B------:R-:W-:Y:S01]  /*0530*/  IMAD R7, R10, 0x4, R7 ;  /* 0x000000040a077824 */ /* 0x000fe200078e0207 */
[----:B------:R-:W-:Y:S01]  /*0540*/  UMOV UR4, 0x20 ;  /* 0x0000002000047882 */ /* 0x000fe20000000000 */
[----:B------:R-:W2:Y:S01]  /*0550*/  LDC R9, c[0x0][0x148] ;  /* 0x00005200ff097b82 */ /* 0x000ea20000000800 */
[----:B------:R-:W-:Y:S01]  /*0560*/  LEA.HI R0, R0, R3, RZ, 0x2 ;  /* 0x0000000300007211 */ /* 0x000fe200078f10ff */
[----:B------:R-:W-:Y:S01]  /*0570*/  IMAD.SHL.U32 R10, R7, 0x4, RZ ;  /* 0x00000004070a7824 */ /* 0x000fe200078e00ff */
[----:B------:R-:W-:Y:S01]  /*0580*/  @!UP0 UMOV UR6, 0x400 ;  /* 0x0000040000068882 */ /* 0x000fe20000000000 */
[----:B------:R-:W-:-:S04]  /*0590*/  @!UP0 UIADD3 UR4, -UR4, 0x100000, URZ ;  /* 0x0010000004048890 */ /* 0x000fc8000fffe13f */
[----:B------:R-:W-:Y:S02]  /*05a0*/  @!UP0 USHF.L.U32 UR5, UR4, 0xb, URZ ;  /* 0x0000000b04058899 */ /* 0x000fe4000800063f */
[----:B------:R-:W-:Y:S01]  /*05b0*/  @!UP0 USHF.L.U32 UR4, UR4, 0x1, URZ ;  /* 0x0000000104048899 */ /* 0x000fe2000800063f */
[----:B------:R-:W5:Y:S01]  /*05c0*/  F2I.U32.TRUNC.NTZ R11, R11 ;  /* 0x0000000b000b7305 */ /* 0x000f62000020f000 */
[----:B------:R-:W-:Y:S02]  /*05d0*/  LOP3.LUT R0, R0, 0xfffffffc, RZ, 0xc0, !PT ;  /* 0xfffffffc00007812 */ /* 0x000fe400078ec0ff */
[----:B------:R-:W-:-:S03]  /*05e0*/  LOP3.LUT R19, R7, 0xc, R10, 0x78, !PT ;  /* 0x0000000c07137812 */ /* 0x000fc600078e780a */
[----:B------:R-:W-:Y:S02]  /*05f0*/  IMAD.IADD R3, R3, 0x1, -R0 ;  /* 0x0000000103037824 */ /* 0x000fe400078e0a00 */
[----:B-1----:R-:W-:Y:S01]  /*0600*/  IMAD.MOV R22, RZ, RZ, -R13 ;  /* 0x000000ffff167224 */ /* 0x002fe200078e0a0d */
[----:B0-----:R-:W-:Y:S02]  /*0610*/  @!UP0 ULEA UR6, UR7, UR6, 0x18 ;  /* 0x0000000607068291 */ /* 0x001fe4000f8ec03f */
[----:B------:R-:W-:Y:S01]  /*0620*/  ISETP.NE.AND P1, PT, R3, 0x3, PT ;  /* 0x000000030300780c */ /* 0x000fe20003f25270 */
[----:B------:R-:W-:Y:S01]  /*0630*/  VOTEU.ALL UP0, P0 ;  /* 0x00000000003f7886 */ /* 0x000fe20000000000 */
[----:B------:R-:W-:Y:S01]  /*0640*/  ISETP.LT.U32.AND P0, PT, R19, 0x2, !P2 ;  /* 0x000000021300780c */ /* 0x000fe20005701070 */
[----:B-----5:R-:W-:Y:S01]  /*0650*/  IMAD.MOV R11, RZ, RZ, -R11 ;  /* 0x000000ffff0b7224 */ /* 0x020fe200078e0a0b */
[----:B------:R-:W-:Y:S02]  /*0660*/  ISETP.EQ.OR P1, PT, R3, RZ, !P1 ;  /* 0x000000ff0300720c */ /* 0x000fe40004f22670 */
[C---:B------:R-:W-:Y:S01]  /*0670*/  ISETP.NE.AND P2, PT, R2.reuse, RZ, PT ;  /* 0x000000ff0200720c */ /* 0x040fe20003f45270 */
[----:B--2---:R-:W-:Y:S01]  /*0680*/  IMAD R0, R9, R22, R4 ;  /* 0x0000001609007224 */ /* 0x004fe200078e0204 */
[----:B------:R-:W-:Y:S01]  /*0690*/  ISETP.EQ.AND P1, PT, R2, RZ, P1 ;  /* 0x000000ff0200720c */ /* 0x000fe20000f22270 */
[----:B---3--:R-:W-:Y:S01]  /*06a0*/  IMAD R7, R12, R11, UR8 ;  /* 0x000000080c077e24 */ /* 0x008fe2000f8e020b */
[----:B------:R-:W0:Y:S02]  /*06b0*/  FENCE.VIEW.ASYNC.S ;  /* 0x00000000000073c6 */ /* 0x000e240000000000 */
[----:B0-----:R0:W1:Y:S01]  /*06c0*/  @!UP0 SYNCS.EXCH.64 URZ, [UR6+0x50], UR4 ;  /* 0x00005004063f85b2 */ /* 0x0010620008000100 */
[----:B------:R-:W-:-:S02]  /*06d0*/  ISETP.NE.AND P4, PT, R0, R19, PT ;  /* 0x000000130000720c */ /* 0x000fc40003f85270 */
[----:B------:R-:W-:Y:S02]  /*06e0*/  SEL R18, RZ, 0x1, !P1 ;  /* 0x00000001ff127807 */ /* 0x000fe40004800000 */
[----:B------:R-:W-:Y:S02]  /*06f0*/  ISETP.EQ.OR P4, PT, R7, RZ, !P4 ;  /* 0x000000ff0700720c */ /* 0x000fe40006782670 */
[----:B------:R-:W-:Y:S02]  /*0700*/  LOP3.LUT R0, R97, 0x7f, RZ, 0xc0, !PT ;  /* 0x0000007f61007812 */ /* 0x000fe400078ec0ff */
[----:B------:R-:W-:Y:S02]  /*0710*/  PLOP3.LUT P0, PT, P0, P4, PT, 0x80, 0x0 ;  /* 0x000000000000781c */ /* 0x000fe40000709070 */
[----:B------:R-:W-:Y:S02]  /*0720*/  SEL R18, R18, 0x2, P5 ;  /* 0x0000000212127807 */ /* 0x000fe40002800000 */
[----:B------:R-:W-:Y:S01]  /*0730*/  P2R R116, PR, RZ, 0x1 ;  /* 0x00000001ff747803 */ /* 0x000fe20000000000 */
[----:B------:R0:W2:Y:S01]  /*0740*/  @!UP1 SYNCS.EXCH.64 URZ, [UR6+0x58], UR4 ;  /* 0x00005804063f95b2 */ /* 0x0000a20008000100 */
[----:B------:R-:W-:Y:S01]  /*0750*/  NOP ;  /* 0x0000000000007918 */ /* 0x000fe20000000000 */
[----:B------:R-:W-:Y:S06]  /*0760*/  @!P3 BRA `(.L_x_3) ;  /* 0x000000000008b947 */ /* 0x000fec0003800000 */
[----:B-12-4-:R-:W-:Y:S01]  /*0770*/  UCGABAR_ARV ;  /* 0x00000000000079c7 */ /* 0x016fe20008000000 */
[----:B------:R-:W-:Y:S05]  /*0780*/  BRA `(.L_x_4) ;  /* 0x0000000000047947 */ /* 0x000fea0003800000 */
.L_x_3:
[----:B-12-4-:R-:W-:Y:S01]  /*0790*/  NOP ;  /* 0x0000000000007918 */ /* 0x016fe20000000000 */
.L_x_4:
[----:B------:R-:W1:Y:S01]  /*07a0*/  LDC R2, c[0x0][0x65c] ;  /* 0x00019700ff027b82 */ /* 0x000e620000000800 */
[----:B------:R-:W-:Y:S01]  /*07b0*/  LOP3.LUT R5, R5, 0xffffefff, RZ, 0xc0, !PT ;  /* 0xffffefff05057812 */ /* 0x000fe200078ec0ff */
[----:B------:R-:W-:Y:S02]  /*07c0*/  IMAD.U32 R10, RZ, RZ, UR8 ;  /* 0x00000008ff0a7e24 */ /* 0x000fe4000f8e00ff */
[----:B------:R-:W-:Y:S01]  /*07d0*/  IMAD.MOV.U32 R11, RZ, RZ, RZ ;  /* 0x000000ffff0b7224 */ /* 0x000fe200078e00ff */
[----:B-1----:R-:W-:-:S13]  /*07e0*/  ISETP.NE.AND P1, PT, R2, 0x1, PT ;  /* 0x000000010200780c */ /* 0x002fda0003f25270 */
[----:B------:R-:W1:Y:S01]  /*07f0*/  @P1 LDC R17, c[0x0][0x10] ;  /* 0x00000400ff111b82 */ /* 0x000e620000000800 */
[----:B------:R-:W-:Y:S01]  /*0800*/  @P1 LOP3.LUT R5, R5, 0x1000, RZ, 0xfc, !PT ;  /* 0x0000100005051812 */ /* 0x000fe200078efcff */
[----:B------:R-:W-:Y:S02]  /*0810*/  @P1 IMAD.MOV.U32 R5, RZ, RZ, RZ ;  /* 0x000000ffff051224 */ /* 0x000fe400078e00ff */
[----:B------:R-:W-:-:S04]  /*0820*/  @P1 IMAD.MOV.U32 R15, RZ, RZ, RZ ;  /* 0x000000ffff0f1224 */ /* 0x000fc800078e00ff */
[----:B------:R-:W2:Y:S01]  /*0830*/  @!P1 LDC R13, c[0x0][0xc] ;  /* 0x00000300ff0d9b82 */ /* 0x000ea20000000800 */
[----:B0-----:R-:W-:Y:S01]  /*0840*/  ULDC UR4, c[0x0][0xc] ;  /* 0x0000030000047ab9 */ /* 0x001fe20000000800 */
[----:B------:R-:W-:Y:S01]  /*0850*/  ULDC UR5, c[0x0][0x10] ;  /* 0x0000040000057ab9 */ /* 0x000fe20000000800 */
[----:B------:R-:W-:Y:S01]  /*0860*/  ULDC UR6, c[0x0][0x14] ;  /* 0x0000050000067ab9 */ /* 0x000fe20000000800 */
[----:B------:R-:W-:-:S04]  /*0870*/  UIMAD.WIDE.U32 UR4, UR4, UR5, URZ ;  /* 0x00000005040472a5 */ /* 0x000fc8000f8e003f */
[----:B------:R-:W-:Y:S02]  /*0880*/  UIMAD.WIDE.U32 UR38, UR4, UR6, URZ ;  /* 0x00000006042672a5 */ /* 0x000fe4000f8e003f */
[----:B------:R-:W-:-:S04]  /*0890*/  UIMAD UR37, UR5, UR6, URZ ;  /* 0x00000006052572a4 */ /* 0x000fc8000f8e023f */
[----:B------:R-:W-:Y:S01]  /*08a0*/  UIADD3 UR37, UR39, UR37, URZ ;  /* 0x0000002527257290 */ /* 0x000fe2000fffe03f */
[----:B-1----:R-:W-:-:S04]  /*08b0*/  @P1 IMAD.WIDE.U32 R16, R17, UR8, R4 ;  /* 0x0000000811101c25 */ /* 0x002fc8000f8e0004 */
[----:B------:R-:W-:Y:S02]  /*08c0*/  @P1 IMAD.IADD R17, R17, 0x1, R15 ;  /* 0x0000000111111824 */ /* 0x000fe400078e020f */
[----:B--2---:R-:W-:-:S04]  /*08d0*/  @!P1 IMAD.WIDE.U32 R10, R4, R13, R10 ;  /* 0x0000000d040a9225 */ /* 0x004fc800078e000a */
[----:B------:R-:W-:Y:S02]  /*08e0*/  @!P1 IMAD.MOV.U32 R16, RZ, RZ, R10 ;  /* 0x000000ffff109224 */ /* 0x000fe400078e000a */
[----:B------:R-:W-:Y:S01]  /*08f0*/  @!P1 IMAD.MOV.U32 R17, RZ, RZ, R11 ;  /* 0x000000ffff119224 */ /* 0x000fe200078e000b */
[----:B------:R-:W-:Y:S06]  /*0900*/  @!P3 BRA `(.L_x_5) ;  /* 0x00000000000cb947 */ /* 0x000fec0003800000 */
[----:B------:R-:W-:Y:S01]  /*0910*/  UCGABAR_WAIT ;  /* 0x0000000000007dc7 */ /* 0x000fe20008000000 */
[----:B------:R-:W-:Y:S01]  /*0920*/  CCTL.IVALL ;  /* 0x00000000ff00798f */ /* 0x000fe20002000000 */
[----:B------:R-:W-:Y:S05]  /*0930*/  BRA `(.L_x_6) ;  /* 0x0000000000047947 */ /* 0x000fea0003800000 */
.L_x_5:
[----:B------:R-:W-:Y:S06]  /*0940*/  BAR.SYNC.DEFER_BLOCKING 0x0 ;  /* 0x0000000000007b1d */ /* 0x000fec0000010000 */
.L_x_6:
[----:B------:R-:W-:Y:S05]  /*0950*/  @!P2 BRA `(.L_x_7) ;  /* 0x0000007c0034a947 */ /* 0x000fea0003800000 */
[----:B------:R-:W-:-:S13]  /*0960*/  ISETP.GT.U32.AND P0, PT, R8, 0x1, PT ;  /* 0x000000010800780c */ /* 0x000fda0003f04070 */
[----:B------:R-:W-:Y:S05]  /*0970*/  @P0 EXIT ;  /* 0x000000000000094d */ /* 0x000fea0003800000 */
[----:B------:R-:W-:Y:S01]  /*0980*/  ULDC.64 UR4, c[0x0][0x650] ;  /* 0x0001940000047ab9 */ /* 0x000fe20000000a00 */
[----:B------:R-:W-:Y:S01]  /*0990*/  PRMT R3, RZ, 0x7610, R3 ;  /* 0x00007610ff037816 */ /* 0x000fe20000000003 */
[----:B------:R-:W-:Y:S01]  /*09a0*/  IMAD.MOV.U32 R113, RZ, RZ, -0x1 ;  /* 0xffffffffff717424 */ /* 0x000fe200078e00ff */
[----:B------:R-:W-:Y:S01]  /*09b0*/  ISETP.GE.U32.AND P0, PT, R16, UR4, PT ;  /* 0x0000000410007c0c */ /* 0x000fe2000bf06070 */
[----:B------:R-:W-:Y:S02]  /*09c0*/  IMAD.MOV.U32 R102, RZ, RZ, -0x1 ;  /* 0xffffffffff667424 */ /* 0x000fe400078e00ff */
[----:B------:R-:W-:Y:S01]  /*09d0*/  IMAD.MOV.U32 R23, RZ, RZ, -0x1 ;  /* 0xffffffffff177424 */ /* 0x000fe200078e00ff */
[----:B------:R-:W-:-:S13]  /*09e0*/  ISETP.GE.U32.AND.EX P0, PT, R17, UR5, PT, P0 ;  /* 0x0000000511007c0c */ /* 0x000fda000bf06100 */
[----:B------:R-:W-:Y:S05]  /*09f0*/  @P0 BRA `(.L_x_8) ;  /* 0x00000004002c0947 */ /* 0x000fea0003800000 */
[----:B------:R-:W0:Y:S01]  /*0a00*/  LDC.64 R24, c[0x0][0x628] ;  /* 0x00018a00ff187b82 */ /* 0x000e220000000a00 */
[----:B------:R-:W-:Y:S02]  /*0a10*/  IMAD.MOV.U32 R10, RZ, RZ, R16 ;  /* 0x000000ffff0a7224 */ /* 0x000fe400078e0010 */
[----:B------:R-:W-:-:S05]  /*0a20*/  IMAD.MOV.U32 R11, RZ, RZ, R17 ;  /* 0x000000ffff0b7224 */ /* 0x000fca00078e0011 */
[----:B------:R-:W1:Y:S08]  /*0a30*/  LDC R8, c[0x0][0x630] ;  /* 0x00018c00ff087b82 */ /* 0x000e700000000800 */
[----:B------:R-:W2:Y:S01]  /*0a40*/  LDC.64 R26, c[0x0][0x620] ;  /* 0x00018800ff1a7b82 */ /* 0x000ea20000000a00 */
[----:B0-----:R-:W-:-:S04]  /*0a50*/  ISETP.NE.U32.AND P0, PT, R24, RZ, PT ;  /* 0x000000ff1800720c */ /* 0x001fc80003f05070 */
[----:B------:R-:W-:-:S13]  /*0a60*/  ISETP.NE.AND.EX P0, PT, R25, RZ, PT, P0 ;  /* 0x000000ff1900720c */ /* 0x000fda0003f05300 */
[----:B-12---:R-:W-:Y:S05]  /*0a70*/  @!P0 BRA `(.L_x_9) ;  /* 0x0000000000288947 */ /* 0x006fea0003800000 */
[----:B------:R-:W0:Y:S02]  /*0a80*/  LDC R3, c[0x0][0x634] ;  /* 0x00018d00ff037b82 */ /* 0x000e240000000800 */
[----:B0-----:R-:W-:-:S05]  /*0a90*/  IADD3 R3, P0, R16, R3, RZ ;  /* 0x0000000310037210 */ /* 0x001fca0007f1e0ff */
[----:B------:R-:W-:-:S04]  /*0aa0*/  IMAD.X R21, RZ, RZ, R17, P0 ;  /* 0x000000ffff157224 */ /* 0x000fc800000e0611 */
[----:B------:R-:W-:-:S04]  /*0ab0*/  IMAD.WIDE.U32 R10, R21, R24, RZ ;  /* 0x00000018150a7225 */ /* 0x000fc800078e00ff */
[----:B------:R-:W-:-:S04]  /*0ac0*/  IMAD.WIDE.U32 R12, P0, R3, R25, R10 ;  /* 0x00000019030c7225 */ /* 0x000fc8000780000a */
[----:B------:R-:W-:-:S04]  /*0ad0*/  IMAD.WIDE.U32 R10, R3, R24, RZ ;  /* 0x00000018030a7225 */ /* 0x000fc800078e00ff */
[----:B------:R-:W-:Y:S01]  /*0ae0*/  IMAD.X R15, RZ, RZ, RZ, P0 ;  /* 0x000000ffff0f7224 */ /* 0x000fe200000e06ff */
[----:B------:R-:W-:Y:S01]  /*0af0*/  IADD3 RZ, P0, R11, R12, RZ ;  /* 0x0000000c0bff7210 */ /* 0x000fe20007f1e0ff */
[----:B------:R-:W-:-:S04]  /*0b00*/  IMAD.MOV.U32 R14, RZ, RZ, R13 ;  /* 0x000000ffff0e7224 */ /* 0x000fc800078e000d */
[----:B------:R-:W-:-:S08]  /*0b10*/  IMAD.WIDE.U32.X R10, R21, R25, R14, P0 ;  /* 0x00000019150a7225 */ /* 0x000fd000000e040e */
.L_x_9:
[----:B------:R-:W0:Y:S01]  /*0b20*/  LDC.64 R30, c[0x0][0x640] ;  /* 0x00019000ff1e7b82 */ /* 0x000e220000000a00 */
[--C-:B------:R-:W-:Y:S01]  /*0b30*/  SHF.R.U64 R29, R10, R8, R11.reuse ;  /* 0x000000080a1d7219 */ /* 0x100fe2000000120b */
[----:B------:R-:W-:Y:S01]  /*0b40*/  IMAD R22, R9, R22, R4 ;  /* 0x0000001609167224 */ /* 0x000fe200078e0204 */
[----:B------:R-:W-:Y:S01]  /*0b50*/  SHF.R.U32.HI R3, RZ, R8, R11 ;  /* 0x00000008ff037219 */ /* 0x000fe2000001160b */
[----:B------:R-:W-:Y:S01]  /*0b60*/  IMAD.MOV.U32 R23, RZ, RZ, 0x1 ;  /* 0x00000001ff177424 */ /* 0x000fe200078e00ff */
[----:B------:R-:W-:-:S03]  /*0b70*/  IADD3 R5, P0, RZ, -R29, RZ ;  /* 0x8000001dff057210 */ /* 0x000fc60007f1e0ff */
[----:B------:R-:W1:Y:S02]  /*0b80*/  LDC R12, c[0x0][0x618] ;  /* 0x00018600ff0c7b82 */ /* 0x000e640000000800 */
[----:B------:R-:W-:Y:S02]  /*0b90*/  IMAD.X R3, RZ, RZ, ~R3, P0 ;  /* 0x000000ffff037224 */ /* 0x000fe400000e0e03 */
[----:B------:R-:W-:-:S04]  /*0ba0*/  IMAD.WIDE.U32 R10, R5, R26, R16 ;  /* 0x0000001a050a7225 */ /* 0x000fc800078e0010 */
[----:B------:R-:W2:Y:S01]  /*0bb0*/  LDC R20, c[0x0][0x608] ;  /* 0x00018200ff147b82 */ /* 0x000ea20000000800 */
[----:B------:R-:W-:Y:S02]  /*0bc0*/  IMAD R8, R3, R26, RZ ;  /* 0x0000001a03087224 */ /* 0x000fe400078e02ff */
[----:B------:R-:W-:Y:S02]  /*0bd0*/  IMAD.MOV.U32 R3, RZ, RZ, -0x1 ;  /* 0xffffffffff037424 */ /* 0x000fe400078e00ff */
[----:B------:R-:W-:-:S03]  /*0be0*/  IMAD R5, R5, R27, R8 ;  /* 0x0000001b05057224 */ /* 0x000fc600078e0208 */
[----:B------:R-:W3:Y:S01]  /*0bf0*/  LDC R28, c[0x0][0x658] ;  /* 0x00019600ff1c7b82 */ /* 0x000ee20000000800 */
[----:B------:R-:W-:Y:S01]  /*0c00*/  IMAD.IADD R5, R11, 0x1, R5 ;  /* 0x000000010b057824 */ /* 0x000fe200078e0205 */
[----:B0-----:R-:W-:-:S04]  /*0c10*/  ISETP.NE.U32.AND P0, PT, R30, RZ, PT ;  /* 0x000000ff1e00720c */ /* 0x001fc80003f05070 */
[----:B------:R-:W-:Y:S02]  /*0c20*/  ISETP.NE.AND.EX P0, PT, R31, RZ, PT, P0 ;  /* 0x000000ff1f00720c */ /* 0x000fe40003f05300 */
[----:B------:R-:W0:Y:S01]  /*0c30*/  LDC R24, c[0x0][0x600] ;  /* 0x00018000ff187b82 */ /* 0x000e220000000800 */
[-CC-:B-1----:R-:W-:Y:S02]  /*0c40*/  SHF.R.U64 R14, R10, R12.reuse, R5.reuse ;  /* 0x0000000c0a0e7219 */ /* 0x182fe40000001205 */
[----:B------:R-:W-:-:S05]  /*0c50*/  SHF.R.U32.HI R5, RZ, R12, R5 ;  /* 0x0000000cff057219 */ /* 0x000fca0000011605 */
[----:B------:R-:W1:Y:S01]  /*0c60*/  LDC R15, c[0x0][0x648] ;  /* 0x00019200ff0f7b82 */ /* 0x000e620000000800 */
[-CC-:B--2---:R-:W-:Y:S02]  /*0c70*/  SHF.R.U64 R27, R14, R20.reuse, R5.reuse ;  /* 0x000000140e1b7219 */ /* 0x184fe40000001205 */
[----:B------:R-:W-:-:S05]  /*0c80*/  SHF.R.U32.HI R5, RZ, R20, R5 ;  /* 0x00000014ff057219 */ /* 0x000fca0000011605 */
[----:B------:R-:W2:Y:S01]  /*0c90*/  LDC R21, c[0x0][0x638] ;  /* 0x00018e00ff157b82 */ /* 0x000ea20000000800 */
[-CC-:B---3--:R-:W-:Y:S02]  /*0ca0*/  SHF.R.U64 R20, R27, R28.reuse, R5.reuse ;  /* 0x0000001c1b147219 */ /* 0x188fe40000001205 */
[-C--:B------:R-:W-:Y:S02]  /*0cb0*/  SHF.L.U32 R3, R3, R28.reuse, RZ ;  /* 0x0000001c03037219 */ /* 0x080fe400000006ff */
[----:B------:R-:W-:Y:S01]  /*0cc0*/  SHF.R.U32.HI R5, RZ, R28, R5 ;  /* 0x0000001cff057219 */ /* 0x000fe20000011605 */
[----:B------:R-:W-:Y:S01]  /*0cd0*/  IMAD.MOV.U32 R4, RZ, RZ, R20 ;  /* 0x000000ffff047224 */ /* 0x000fe200078e0014 */
[----:B------:R-:W-:Y:S01]  /*0ce0*/  LOP3.LUT R12, RZ, R3, RZ, 0x33, !PT ;  /* 0x00000003ff0c7212 */ /* 0x000fe200078e33ff */
[----:B------:R-:W3:Y:S01]  /*0cf0*/  LDC R25, c[0x0][0x610] ;  /* 0x00018400ff197b82 */ /* 0x000ee20000000800 */
[----:B------:R-:W-:Y:S05]  /*0d00*/  @!P0 BRA `(.L_x_10) ;  /* 0x0000000000288947 */ /* 0x000fea0003800000 */
[----:B------:R-:W4:Y:S02]  /*0d10*/  LDC R3, c[0x0][0x64c] ;  /* 0x00019300ff037b82 */ /* 0x000f240000000800 */
[----:B----4-:R-:W-:-:S05]  /*0d20*/  IADD3 R3, P0, R20, R3, RZ ;  /* 0x0000000314037210 */ /* 0x010fca0007f1e0ff */
        /* <DEDUP_REMOVED lines=8> */
.L_x_10:
[----:B-1----:R-:W-:Y:S01]  /*0db0*/  SHF.R.U64 R4, R4, R15, R5 ;  /* 0x0000000f04047219 */ /* 0x002fe20000001205 */
[----:B0-----:R-:W-:Y:S01]  /*0dc0*/  VIADD R5, R24, 0xffffffff ;  /* 0xffffffff18057836 */ /* 0x001fe20000000000 */
[----:B------:R-:W-:Y:S01]  /*0dd0*/  SHF.L.U32 R3, R23, R28, RZ ;  /* 0x0000001c17037219 */ /* 0x000fe200000006ff */
[----:B------:R-:W-:Y:S01]  /*0de0*/  IMAD.MOV.U32 R23, RZ, RZ, R29 ;  /* 0x000000ffff177224 */ /* 0x000fe200078e001d */
[----:B------:R-:W-:Y:S01]  /*0df0*/  LOP3.LUT R12, R27, R12, RZ, 0xc0, !PT ;  /* 0x0000000c1b0c7212 */ /* 0x000fe200078ec0ff */
[----:B------:R-:W-:Y:S01]  /*0e00*/  IMAD.MOV R8, RZ, RZ, -R4 ;  /* 0x000000ffff087224 */ /* 0x000fe200078e0a04 */
[----:B------:R-:W-:-:S03]  /*0e10*/  SEL R7, R7, R22, !P1 ;  /* 0x0000001607077207 */ /* 0x000fc60004800000 */
[----:B------:R-:W-:Y:S01]  /*0e20*/  IMAD R12, R3, R4, R12 ;  /* 0x00000004030c7224 */ /* 0x000fe200078e020c */
[----:B------:R-:W-:Y:S01]  /*0e30*/  LOP3.LUT R4, R14, R5, RZ, 0xc0, !PT ;  /* 0x000000050e047212 */ /* 0x000fe200078ec0ff */
[----:B--2---:R-:W-:Y:S02]  /*0e40*/  IMAD R3, R8, R21, R20 ;  /* 0x0000001508037224 */ /* 0x004fe400078e0214 */
[----:B---3--:R-:W-:Y:S02]  /*0e50*/  IMAD R7, R12, R25, R7 ;  /* 0x000000190c077224 */ /* 0x008fe400078e0207 */
[----:B------:R-:W-:Y:S02]  /*0e60*/  IMAD.MOV.U32 R5, RZ, RZ, 0x1 ;  /* 0x00000001ff057424 */ /* 0x000fe400078e00ff */
[----:B------:R-:W-:-:S03]  /*0e70*/  IMAD R4, R3, R24, R4 ;  /* 0x0000001803047224 */ /* 0x000fc600078e0204 */
[----:B------:R-:W-:Y:S02]  /*0e80*/  PRMT R3, R5, 0x7610, R3 ;  /* 0x0000761005037816 */ /* 0x000fe40000000003 */
[----:B------:R-:W-:Y:S02]  /*0e90*/  SEL R102, R4, R7, !P1 ;  /* 0x0000000704667207 */ /* 0x000fe40004800000 */
[----:B------:R-:W-:-:S07]  /*0ea0*/  SEL R113, R7, R4, !P1 ;  /* 0x0000000407717207 */ /* 0x000fce0004800000 */
.L_x_8:
[----:B------:R-:W-:-:S08]  /*0eb0*/  NOP ;  /* 0x0000000000007918 */ /* 0x000fd00000000000 */
[----:B------:R-:W0:Y:S02]  /*0ec0*/  USETMAXREG.TRY_ALLOC.CTAPOOL UP0, 0xe8 ;  /* 0x000000e8000079c8 */ /* 0x000e240008000600 */
[----:B0-----:R-:W-:-:S13]  /*0ed0*/  PLOP3.LUT P0, PT, PT, PT, UP0, 0x80, 0x0 ;  /* 0x000000000000781c */ /* 0x001fda0003f0f008 */
[----:B------:R-:W-:Y:S05]  /*0ee0*/  @!P0 BRA `(.L_x_8) ;  /* 0xfffffffc00f08947 */ /* 0x000fea000383ffff */
[----:B------:R-:W-:Y:S01]  /*0ef0*/  ULDC.64 UR4, c[0x0][0x598] ;  /* 0x0001660000047ab9 */ /* 0x000fe20000000a00 */
[----:B------:R-:W-:Y:S01]  /*0f00*/  ULDC.64 UR40, c[0x0][0x208] ;  /* 0x0000820000287ab9 */ /* 0x000fe20000000a00 */
[----:B------:R-:W-:-:S04]  /*0f10*/  ISETP.NE.U32.AND P0, PT, RZ, UR4, PT ;  /* 0x00000004ff007c0c */ /* 0x000fc8000bf05070 */
[----:B------:R-:W-:-:S13]  /*0f20*/  ISETP.NE.AND.EX P0, PT, RZ, UR5, PT, P0 ;  /* 0x00000005ff007c0c */ /* 0x000fda000bf05300 */
[----:B------:R-:W-:Y:S05]  /*0f30*/  @!P0 BRA `(.L_x_11) ;  /* 0x00000000001c8947 */ /* 0x000fea0003800000 */
[----:B------:R-:W0:Y:S02]  /*0f40*/  LDC.64 R4, c[0x0][0x598] ;  /* 0x00016600ff047b82 */ /* 0x000e240000000a00 */
[----:B0-----:R-:W2:Y:S02]  /*0f50*/  LDG.E.64 R4, desc[UR40][R4.64] ;  /* 0x0000002804047981 */ /* 0x001ea4000c1e1b00 */
[----:B--2---:R-:W-:-:S04]  /*0f60*/  ISETP.NE.U32.AND P0, PT, R4, RZ, PT ;  /* 0x000000ff0400720c */ /* 0x004fc80003f05070 */
[----:B------:R-:W-:-:S13]  /*0f70*/  ISETP.NE.AND.EX P0, PT, R5, RZ, PT, P0 ;  /* 0x000000ff0500720c */ /* 0x000fda0003f05300 */
[----:B------:R-:W-:Y:S05]  /*0f80*/  @!P0 BRA `(.L_x_11) ;  /* 0x0000000000088947 */ /* 0x000fea0003800000 */
[----:B------:R0:W5:Y:S01]  /*0f90*/  LD.E R22, desc[UR40][R4.64] ;  /* 0x0000002804167980 */ /* 0x000162000c101900 */
[----:B------:R-:W-:Y:S05]  /*0fa0*/  BRA `(.L_x_12) ;  /* 0x0000000000247947 */ /* 0x000fea0003800000 */
.L_x_11:
[----:B------:R-:W-:Y:S02]  /*0fb0*/  ULDC.64 UR4, c[0x0][0x588] ;  /* 0x0001620000047ab9 */ /* 0x000fe40000000a00 */
[----:B------:R-:W-:-:S04]  /*0fc0*/  ISETP.NE.U32.AND P0, PT, RZ, UR4, PT ;  /* 0x00000004ff007c0c */ /* 0x000fc8000bf05070 */
[----:B------:R-:W-:-:S13]  /*0fd0*/  ISETP.NE.AND.EX P0, PT, RZ, UR5, PT, P0 ;  /* 0x00000005ff007c0c */ /* 0x000fda000bf05300 */
[----:B------:R-:W-:Y:S05]  /*0fe0*/  @!P0 BRA `(.L_x_13) ;  /* 0x00000000000c8947 */ /* 0x000fea0003800000 */
[----:B------:R-:W0:Y:S02]  /*0ff0*/  LDC.64 R4, c[0x0][0x588] ;  /* 0x00016200ff047b82 */ /* 0x000e240000000a00 */
[----:B0-----:R1:W5:Y:S01]  /*1000*/  LDG.E R22, desc[UR40][R4.64] ;  /* 0x0000002804167981 */ /* 0x001362000c1e1900 */
[----:B------:R-:W-:Y:S05]  /*1010*/  BRA `(.L_x_12) ;  /* 0x0000000000087947 */ /* 0x000fea0003800000 */
.L_x_13:
[----:B------:R-:W-:Y:S02]  /*1020*/  ULDC UR4, c[0x0][0x580] ;  /* 0x0001600000047ab9 */ /* 0x000fe40000000800 */
[----:B------:R-:W-:-:S07]  /*1030*/  IMAD.U32 R22, RZ, RZ, UR4 ;  /* 0x00000004ff167e24 */ /* 0x000fce000f8e00ff */
.L_x_12:
[----:B------:R-:W-:Y:S02]  /*1040*/  ULDC.64 UR4, c[0x0][0x5a0] ;  /* 0x0001680000047ab9 */ /* 0x000fe40000000a00 */
[----:B------:R-:W-:-:S04]  /*1050*/  ISETP.NE.U32.AND P0, PT, RZ, UR4, PT ;  /* 0x00000004ff007c0c */ /* 0x000fc8000bf05070 */
[----:B------:R-:W-:-:S13]  /*1060*/  ISETP.NE.AND.EX P0, PT, RZ, UR5, PT, P0 ;  /* 0x00000005ff007c0c */ /* 0x000fda000bf05300 */
[----:B------:R-:W-:Y:S05]  /*1070*/  @!P0 BRA `(.L_x_14) ;  /* 0x00000000001c8947 */ /* 0x000fea0003800000 */
[----:B01----:R-:W0:Y:S02]  /*1080*/  LDC.64 R4, c[0x0][0x5a0] ;  /* 0x00016800ff047b82 */ /* 0x003e240000000a00 */
[----:B0-----:R-:W2:Y:S02]  /*1090*/  LDG.E.64 R4, desc[UR40][R4.64] ;  /* 0x0000002804047981 */ /* 0x001ea4000c1e1b00 */
[----:B--2---:R-:W-:-:S04]  /*10a0*/  ISETP.NE.U32.AND P0, PT, R4, RZ, PT ;  /* 0x000000ff0400720c */ /* 0x004fc80003f05070 */
[----:B------:R-:W-:-:S13]  /*10b0*/  ISETP.NE.AND.EX P0, PT, R5, RZ, PT, P0 ;  /* 0x000000ff0500720c */ /* 0x000fda0003f05300 */
[----:B------:R-:W-:Y:S05]  /*10c0*/  @!P0 BRA `(.L_x_14) ;  /* 0x0000000000088947 */ /* 0x000fea0003800000 */
[----:B------:R0:W5:Y:S01]  /*10d0*/  LD.E R90, desc[UR40][R4.64] ;  /* 0x00000028045a7980 */ /* 0x000162000c101900 */
[----:B------:R-:W-:Y:S05]  /*10e0*/  BRA `(.L_x_15) ;  /* 0x0000000000247947 */ /* 0x000fea0003800000 */
.L_x_14:
[----:B------:R-:W-:Y:S02]  /*10f0*/  ULDC.64 UR4, c[0x0][0x590] ;  /* 0x0001640000047ab9 */ /* 0x000fe40000000a00 */
[----:B------:R-:W-:-:S04]  /*1100*/  ISETP.NE.U32.AND P0, PT, RZ, UR4, PT ;  /* 0x00000004ff007c0c */ /* 0x000fc8000bf05070 */
[----:B------:R-:W-:-:S13]  /*1110*/  ISETP.NE.AND.EX P0, PT, RZ, UR5, PT, P0 ;  /* 0x00000005ff007c0c */ /* 0x000fda000bf05300 */
[----:B------:R-:W-:Y:S05]  /*1120*/  @!P0 BRA `(.L_x_16) ;  /* 0x00000000000c8947 */ /* 0x000fea0003800000 */
[----:B------:R-:W2:Y:S02]  /*1130*/  LDC.64 R90, c[0x0][0x590] ;  /* 0x00016400ff5a7b82 */ /* 0x000ea40000000a00 */
[----:B--2---:R2:W5:Y:S01]  /*1140*/  LDG.E R90, desc[UR40][R90.64] ;  /* 0x000000285a5a7981 */ /* 0x004562000c1e1900 */
[----:B------:R-:W-:Y:S05]  /*1150*/  BRA `(.L_x_15) ;  /* 0x0000000000087947 */ /* 0x000fea0003800000 */
.L_x_16:
[----:B------:R-:W-:Y:S02]  /*1160*/  ULDC UR4, c[0x0][0x584] ;  /* 0x0001610000047ab9 */ /* 0x000fe40000000800 */
[----:B------:R-:W-:-:S07]  /*1170*/  IMAD.U32 R90, RZ, RZ, UR4 ;  /* 0x00000004ff5a7e24 */ /* 0x000fce000f8e00ff */
.L_x_15:
[----:B------:R-:W-:-:S13]  /*1180*/  LOP3.LUT P0, RZ, R3, 0xff, RZ, 0xc0, !PT ;  /* 0x000000ff03ff7812 */ /* 0x000fda000780c0ff */
[----:B------:R-:W-:Y:S05]  /*1190*/  @!P0 EXIT ;  /* 0x000000000000894d */ /* 0x000fea0003800000 */
[----:B------:R-:W3:Y:S01]  /*11a0*/  LDC R95, c[0x0][0x658] ;  /* 0x00019600ff5f7b82 */ /* 0x000ee20000000800 */
[----:B------:R-:W-:Y:S01]  /*11b0*/  LOP3.LUT R6, R6, 0x1, RZ, 0xc0, !PT ;  /* 0x0000000106067812 */ /* 0x000fe200078ec0ff */
[----:B------:R-:W-:Y:S01]  /*11c0*/  ULDC.64 UR6, c[0x0][0x288] ;  /* 0x0000a20000067ab9 */ /* 0x000fe20000000a00 */
[----:B------:R-:W-:Y:S01]  /*11d0*/  SHF.R.U32.HI R3, RZ, 0x2, R97 ;  /* 0x00000002ff037819 */ /* 0x000fe20000011661 */
[----:B------:R-:W-:Y:S01]  /*11e0*/  UIADD3 UR4, UR7, 0x7f, URZ ;  /* 0x0000007f07047890 */ /* 0x000fe2000fffe03f */
[----:B------:R-:W-:Y:S01]  /*11f0*/  SHF.R.U32.HI R0, RZ, 0x1, R0 ;  /* 0x00000001ff007819 */ /* 0x000fe20000011600 */
[----:B------:R-:W-:Y:S01]  /*1200*/  IMAD.SHL.U32 R88, R6, 0x40, RZ ;  /* 0x0000004006587824 */ /* 0x000fe200078e00ff */
[----:B------:R-:W-:Y:S01]  /*1210*/  LOP3.LUT R3, R3, 0x7, RZ, 0xc0, !PT ;  /* 0x0000000703037812 */ /* 0x000fe200078ec0ff */
[----:B01----:R-:W0:Y:S01]  /*1220*/  LDC.64 R4, c[0x0][0x5c8] ;  /* 0x00017200ff047b82 */ /* 0x003e220000000a00 */
[----:B------:R-:W-:Y:S01]  /*1230*/  USHF.R.S32.HI UR5, URZ, 0x1f, UR4 ;  /* 0x0000001f3f057899 */ /* 0x000fe20008011404 */
[----:B------:R-:W-:Y:S01]  /*1240*/  LOP3.LUT R0, R0, 0x30, RZ, 0xc0, !PT ;  /* 0x0000003000007812 */ /* 0x000fe200078ec0ff */
[----:B------:R-:W-:Y:S01]  /*1250*/  IMAD.MOV.U32 R8, RZ, RZ, 0x1 ;  /* 0x00000001ff087424 */ /* 0x000fe200078e00ff */
[--C-:B------:R-:W-:Y:S01]  /*1260*/  LOP3.LUT R88, R88, 0x40, R3.reuse, 0xe2, !PT ;  /* 0x0000004058587812 */ /* 0x100fe200078ee203 */
[----:B------:R-:W-:Y:S01]  /*1270*/  ULEA.HI UR5, UR5, UR4, URZ, 0x7 ;  /* 0x0000000405057291 */ /* 0x000fe2000f8f383f */
[-C--:B------:R-:W-:Y:S01]  /*1280*/  IADD3 R3, RZ, -R0.reuse, -R3 ;  /* 0x80000000ff037210 */ /* 0x080fe20007ffe803 */
[----:B------:R-:W-:Y:S01]  /*1290*/  IMAD.U32 R7, RZ, RZ, UR6 ;  /* 0x00000006ff077e24 */ /* 0x000fe2000f8e00ff */
[----:B------:R-:W1:Y:S01]  /*12a0*/  LDC R99, c[0x0][0x600] ;  /* 0x00018000ff637b82 */ /* 0x000e620000000800 */
[----:B------:R-:W-:Y:S01]  /*12b0*/  LOP3.LUT R88, R88, R0, RZ, 0xfc, !PT ;  /* 0x0000000058587212 */ /* 0x000fe200078efcff */
[----:B------:R-:W-:Y:S01]  /*12c0*/  IMAD.MOV.U32 R0, RZ, RZ, -0x1 ;  /* 0xffffffffff007424 */ /* 0x000fe200078e00ff */
[----:B------:R-:W-:Y:S01]  /*12d0*/  USHF.R.S32.HI UR43, URZ, 0x7, UR5 ;  /* 0x000000073f2b7899 */ /* 0x000fe20008011405 */
[C---:B------:R-:W-:Y:S01]  /*12e0*/  LOP3.LUT R96, R97.reuse, 0x3, RZ, 0xc0, !PT ;  /* 0x0000000361607812 */ /* 0x040fe200078ec0ff */
[----:B------:R-:W-:Y:S01]  /*12f0*/  IMAD R3, R6, -0x40, R3 ;  /* 0xffffffc006037824 */ /* 0x000fe200078e0203 */
[C---:B------:R-:W-:Y:S01]  /*1300*/  LOP3.LUT R98, R97.reuse, 0x80, RZ, 0xc0, !PT ;  /* 0x0000008061627812 */ /* 0x040fe200078ec0ff */
[----:B------:R-:W-:Y:S01]  /*1310*/  UISETP.LT.AND UP0, UPT, UR43, 0x1, UPT ;  /* 0x000000012b00788c */ /* 0x000fe2000bf01270 */
[-C--:B---3--:R-:W-:Y:S01]  /*1320*/  SHF.L.U32 R0, R0, R95.reuse, RZ ;  /* 0x0000005f00007219 */ /* 0x088fe200000006ff */
[----:B------:R-:W-:Y:S01]  /*1330*/  ULDC UR4, c[0x0][0x284] ;  /* 0x0000a10000047ab9 */ /* 0x000fe20000000800 */
[----:B------:R-:W-:Y:S01]  /*1340*/  IMAD R96, R96, -0x2, R7 ;  /* 0xfffffffe60607824 */ /* 0x000fe200078e0207 */
[----:B------:R-:W-:Y:S01]  /*1350*/  USEL UR44, UR43, 0x1, UP0 ;  /* 0x000000012b2c7887 */ /* 0x000fe20008000000 */
[----:B------:R-:W-:Y:S01]  /*1360*/  SHF.L.U32 R95, R8, R95, RZ ;  /* 0x0000005f085f7219 */ /* 0x000fe200000006ff */
[----:B------:R-:W-:Y:S01]  /*1370*/  IMAD.SHL.U32 R97, R97, 0x2, RZ ;  /* 0x0000000261617824 */ /* 0x000fe200078e00ff */
[----:B------:R-:W-:Y:S01]  /*1380*/  LOP3.LUT R117, R18, 0x1, RZ, 0xfc, !PT ;  /* 0x0000000112757812 */ /* 0x000fe200078efcff */
[----:B------:R-:W-:Y:S01]  /*1390*/  VIADD R101, R3, UR4 ;  /* 0x0000000403657c36 */ /* 0x000fe20008000000 */
[C-C-:B0-----:R-:W-:Y:S01]  /*13a0*/  SHF.L.U64.HI R93, R4.reuse, 0x7, R5.reuse ;  /* 0x00000007045d7819 */ /* 0x141fe20000010205 */
[C---:B------:R-:W-:Y:S01]  /*13b0*/  IMAD.SHL.U32 R92, R4.reuse, 0x80, RZ ;  /* 0x00000080045c7824 */ /* 0x040fe200078e00ff */
[C---:B------:R-:W-:Y:S01]  /*13c0*/  SHF.L.U64.HI R94, R4.reuse, 0x3, R5 ;  /* 0x00000003045e7819 */ /* 0x040fe20000010205 */
[----:B--2---:R-:W-:Y:S01]  /*13d0*/  IMAD.SHL.U32 R91, R4, 0x8, RZ ;  /* 0x00000008045b7824 */ /* 0x004fe200078e00ff */
[----:B------:R-:W-:Y:S01]  /*13e0*/  SHF.R.U32.HI R98, RZ, 0x7, R98 ;  /* 0x00000007ff627819 */ /* 0x000fe20000011662 */
[----:B------:R-:W-:Y:S01]  /*13f0*/  IMAD.MOV.U32 R89, RZ, RZ, RZ ;  /* 0x000000ffff597224 */ /* 0x000fe200078e00ff */
[----:B------:R-:W-:Y:S01]  /*1400*/  LOP3.LUT R100, RZ, R0, RZ, 0x33, !PT ;  /* 0x00000000ff647212 */ /* 0x000fe200078e33ff */
[----:B------:R-:W-:Y:S01]  /*1410*/  UIADD3 UR44, UR43, -UR44, URZ ;  /* 0x8000002c2b2c7290 */ /* 0x000fe2000fffe03f */
[----:B-1----:R-:W-:Y:S01]  /*1420*/  VIADD R99, R99, 0xffffffff ;  /* 0xffffffff63637836 */ /* 0x002fe20000000000 */
[----:B------:R-:W-:Y:S01]  /*1430*/  UMOV UR36, URZ ;  /* 0x0000003f00247c82 */ /* 0x000fe20008000000 */
[----:B------:R-:W-:-:S09]  /*1440*/  UMOV UR42, URZ ;  /* 0x0000003f002a7c82 */ /* 0x000fd20008000000 */
.L_x_160:
[----:B0-----:R-:W0:Y:S01]  /*1450*/  SHFL.IDX PT, R0, R98, RZ, 0x1f ;  /* 0x00001fff62007589 */ /* 0x001e2200000e0000 */
[----:B-1----:R-:W1:Y:S01]  /*1460*/  S2UR UR7, SR_CgaCtaId ;  /* 0x00000000000779c3 */ /* 0x002e620000008800 */
[----:B------:R-:W-:Y:S01]  /*1470*/  UMOV UR6, 0x400 ;  /* 0x0000040000067882 */ /* 0x000fe20000000000 */
[----:B0-----:R-:W-:Y:S01]  /*1480*/  R2UR UR4, R0 ;  /* 0x00000000000472ca */ /* 0x001fe200000e0000 */
[----:B-1----:R-:W-:-:S12]  /*1490*/  ULEA UR6, UR7, UR6, 0x18 ;  /* 0x0000000607067291 */ /* 0x002fd8000f8ec03f */
[----:B------:R-:W-:-:S04]  /*14a0*/  ULEA.HI UR5, UR4, UR4, URZ, 0x1 ;  /* 0x0000000404057291 */ /* 0x000fc8000f8f083f */
[----:B------:R-:W-:-:S04]  /*14b0*/  ULOP3.LUT UR5, UR5, 0x7fffe, URZ, 0xc0, !UPT ;  /* 0x0007fffe05057892 */ /* 0x000fc8000f8ec03f */
[----:B------:R-:W-:-:S03]  /*14c0*/  UIADD3 UR5, UR4, -UR5, URZ ;  /* 0x8000000504057290 */ /* 0x000fc6000fffe03f */
[----:B------:R-:W-:Y:S01]  /*14d0*/  ULDC UR4, c[0x0][0x28c] ;  /* 0x0000a30000047ab9 */ /* 0x000fe20000000800 */
[----:B------:R-:W-:Y:S01]  /*14e0*/  ULEA UR5, UR5, UR6, 0xd ;  /* 0x0000000605057291 */ /* 0x000fe2000f8e683f */
[----:B------:R-:W-:-:S03]  /*14f0*/  ISETP.LT.AND P0, PT, RZ, UR4, PT ;  /* 0x00000004ff007c0c */ /* 0x000fc6000bf01270 */
[----:B------:R-:W-:-:S04]  /*1500*/  UIADD3 UR5, UR5, 0x100, URZ ;  /* 0x0000010005057890 */ /* 0x000fc8000fffe03f */
[----:B------:R-:W-:-:S04]  /*1510*/  USHF.R.U32.HI UR5, URZ, 0x4, UR5 ;  /* 0x000000043f057899 */ /* 0x000fc80008011605 */
[----:B------:R-:W-:-:S04]  /*1520*/  ULOP3.LUT UR5, UR5, 0x3fff, URZ, 0xc0, !UPT ;  /* 0x00003fff05057892 */ /* 0x000fc8000f8ec03f */
[----:B------:R-:W-:Y:S01]  /*1530*/  ULOP3.LUT UR45, UR5, 0x10000, URZ, 0xfc, !UPT ;  /* 0x00010000052d7892 */ /* 0x000fe2000f8efc3f */
[----:B--23-5:R-:W-:Y:S11]  /*1540*/  @P0 BRA `(.L_x_17) ;  /* 0x0000000000400947 */ /* 0x02cff60003800000 */
[----:B------:R-:W-:Y:S01]  /*1550*/  MOV R0, 0x0 ;  /* 0x0000000000007802 */ /* 0x000fe20000000f00 */
[----:B------:R-:W-:Y:S01]  /*1560*/  ULDC.64 UR4, c[0x4][0x68] ;  /* 0x01001a0000047ab9 */ /* 0x000fe20000000a00 */
[----:B------:R-:W-:Y:S01]  /*1570*/  ULDC.64 UR6, c[0x4][0x8] ;  /* 0x0100020000067ab9 */ /* 0x000fe20000000a00 */
[----:B------:R-:W-:Y:S01]  /*1580*/  IMAD.U32 R4, RZ, RZ, UR4 ;  /* 0x00000004ff047e24 */ /* 0x000fe2000f8e00ff */
[----:B------:R0:W1:Y:S01]  /*1590*/  LDC.64 R14, c[0x4][R0] ;  /* 0x01000000000e7b82 */ /* 0x0000620000000a00 */
[----:B------:R-:W-:Y:S01]  /*15a0*/  IMAD.U32 R5, RZ, RZ, UR5 ;  /* 0x00000005ff057e24 */ /* 0x000fe2000f8e00ff */
[----:B------:R-:W-:Y:S01]  /*15b0*/  ULDC.64 UR4, c[0x4][0x70] ;  /* 0x01001c0000047ab9 */ /* 0x000fe20000000a00 */
[----:B------:R-:W-:Y:S02]  /*15c0*/  IMAD.U32 R10, RZ, RZ, UR6 ;  /* 0x00000006ff0a7e24 */ /* 0x000fe4000f8e00ff */
[----:B------:R-:W-:Y:S02]  /*15d0*/  IMAD.U32 R6, RZ, RZ, UR4 ;  /* 0x00000004ff067e24 */ /* 0x000fe4000f8e00ff */
[----:B------:R-:W-:-:S02]  /*15e0*/  IMAD.U32 R7, RZ, RZ, UR5 ;  /* 0x00000005ff077e24 */ /* 0x000fc4000f8e00ff */
[----:B------:R-:W-:Y:S02]  /*15f0*/  IMAD.U32 R11, RZ, RZ, UR7 ;  /* 0x00000007ff0b7e24 */ /* 0x000fe4000f8e00ff */
[----:B------:R-:W-:Y:S02]  /*1600*/  IMAD.MOV.U32 R8, RZ, RZ, 0x1e1 ;  /* 0x000001e1ff087424 */ /* 0x000fe400078e00ff */
[----:B------:R-:W-:Y:S02]  /*1610*/  IMAD.MOV.U32 R12, RZ, RZ, 0x1 ;  /* 0x00000001ff0c7424 */ /* 0x000fe400078e00ff */
[----:B0-----:R-:W-:-:S07]  /*1620*/  IMAD.MOV.U32 R13, RZ, RZ, RZ ;  /* 0x000000ffff0d7224 */ /* 0x001fce00078e00ff */
[----:B------:R-:W-:-:S07]  /*1630*/  LEPC R20, `(.L_x_17) ;  /* 0x000000001014794e */ /* 0x000fce0000000000 */
[----:B-1---5:R-:W-:Y:S05]  /*1640*/  CALL.ABS.NOINC R14 ;  /* 0x000000000e007343 */ /* 0x022fea0003c00000 */
.L_x_17:
[----:B------:R-:W-:-:S13]  /*1650*/  ISETP.NE.AND P0, PT, R117, 0x3, PT ;  /* 0x000000037500780c */ /* 0x000fda0003f05270 */
[----:B------:R-:W-:Y:S05]  /*1660*/  @!P0 BRA `(.L_x_18) ;  /* 0x0000000000048947 */ /* 0x000fea0003800000 */
[----:B------:R-:W-:Y:S01]  /*1670*/  BPT.TRAP 0x1 ;  /* 0x000000040000795c */ /* 0x000fe20000300000 */
.L_x_18:
[----:B------:R-:W0:Y:S01]  /*1680*/  S2UR UR5, SR_CgaCtaId ;  /* 0x00000000000579c3 */ /* 0x000e220000008800 */
[----:B------:R-:W-:Y:S01]  /*1690*/  UMOV UR4, 0x400 ;  /* 0x0000040000047882 */ /* 0x000fe20000000000 */
[----:B------:R-:W-:Y:S02]  /*16a0*/  IMAD.U32 R0, RZ, RZ, UR36 ;  /* 0x00000024ff007e24 */ /* 0x000fe4000f8e00ff */
[----:B------:R-:W-:-:S03]  /*16b0*/  IMAD.U32 R3, RZ, RZ, UR42 ;  /* 0x0000002aff037e24 */ /* 0x000fc6000f8e00ff */
[----:B------:R-:W-:Y:S01]  /*16c0*/  SHF.L.U32 R0, R0, 0x1f, RZ ;  /* 0x0000001f00007819 */ /* 0x000fe200000006ff */
[----:B0-----:R-:W-:-:S06]  /*16d0*/  ULEA UR4, UR5, UR4, 0x18 ;  /* 0x0000000405047291 */ /* 0x001fcc000f8ec03f */
[----:B------:R-:W-:-:S04]  /*16e0*/  IMAD.U32 R6, RZ, RZ, UR4 ;  /* 0x00000004ff067e24 */ /* 0x000fc8000f8e00ff */
[----:B------:R-:W-:-:S04]  /*16f0*/  IMAD R3, R3, 0x8, R6 ;  /* 0x0000000803037824 */ /* 0x000fc800078e0206 */
[----:B------:R0:W1:Y:S01]  /*1700*/  SYNCS.PHASECHK.TRANS64.TRYWAIT P1, [R3+URZ], R0 ;  /* 0x00000000030075a7 */ /* 0x000062000802017f */
[----:B------:R-:W-:Y:S05]  /*1710*/  @!P0 BRA `(.L_x_19) ;  /* 0x0000000000048947 */ /* 0x000fea0003800000 */
[----:B------:R-:W-:Y:S01]  /*1720*/  BPT.TRAP 0x1 ;  /* 0x000000040000795c */ /* 0x000fe20000300000 */
.L_x_19:
[----:B------:R-:W-:-:S05]  /*1730*/  IMAD.U32 R4, RZ, RZ, UR44 ;  /* 0x0000002cff047e24 */ /* 0x000fca000f8e00ff */
[----:B------:R-:W-:Y:S01]  /*1740*/  ISETP.GE.AND P2, PT, R4, 0x1, PT ;  /* 0x000000010400780c */ /* 0x000fe20003f46270 */
[----:B-1----:R-:W-:-:S12]  /*1750*/  @P1 BRA `(.L_x_20) ;  /* 0x0000000000081947 */ /* 0x002fd80003800000 */
[----:B------:R-:W1:Y:S02]  /*1760*/  SYNCS.PHASECHK.TRANS64.TRYWAIT P1, [R3+URZ], R0 ;  /* 0x00000000030075a7 */ /* 0x000e64000802017f */
[----:B-1----:R-:W-:Y:S05]  /*1770*/  @!P1 BRA `(.L_x_21) ;  /* 0x0000008400849947 */ /* 0x002fea0003800000 */
.L_x_20:
[----:B------:R-:W-:Y:S05]  /*1780*/  WARPSYNC.ALL ;  /* 0x0000000000007948 */ /* 0x000fea0003800000 */
[----:B------:R-:W-:Y:S01]  /*1790*/  R2UR UR4, R6 ;  /* 0x00000000060472ca */ /* 0x000fe200000e0000 */
[----:B------:R-:W-:Y:S01]  /*17a0*/  ULEA UR8, UR42, UR45, 0xd ;  /* 0x0000002d2a087291 */ /* 0x000fe2000f8e683f */
[----:B------:R-:W-:Y:S01]  /*17b0*/  WARPGROUP.ARRIVE ;  /* 0x00000000000079c5 */ /* 0x000fe20000000000 */
[----:B------:R-:W-:Y:S01]  /*17c0*/  UMOV UR9, 0x40000040 ;  /* 0x4000004000097882 */ /* 0x000fe20000000000 */
[----:B------:R-:W-:Y:S01]  /*17d0*/  UMOV UR11, 0x40000040 ;  /* 0x40000040000b7882 */ /* 0x000fe20000000000 */
[----:B------:R-:W-:Y:S01]  /*17e0*/  UIADD3 UR12, UR8, 0x400, URZ ;  /* 0x00000400080c7890 */ /* 0x000fe2000fffe03f */
[----:B------:R-:W-:Y:S01]  /*17f0*/  UMOV UR15, UR11 ;  /* 0x0000000b000f7c82 */ /* 0x000fe20008000000 */
[----:B------:R-:W-:Y:S01]  /*1800*/  UMOV UR13, 0x40000040 ;  /* 0x40000040000d7882 */ /* 0x000fe20000000000 */
[----:B------:R-:W-:-:S05]  /*1810*/  UIADD3 UR5, UR8, 0x402, URZ ;  /* 0x0000040208057890 */ /* 0x000fca000fffe03f */
[----:B------:R-:W-:-:S04]  /*1820*/  UIADD3 UR4, UR4, 0x80100, URZ ;  /* 0x0008010004047890 */ /* 0x000fc8000fffe03f */
[----:B------:R-:W-:-:S04]  /*1830*/  USHF.R.U32.HI UR4, URZ, 0x4, UR4 ;  /* 0x000000043f047899 */ /* 0x000fc80008011604 */
[----:B------:R-:W-:-:S04]  /*1840*/  ULOP3.LUT UR4, UR4, 0x3fff, URZ, 0xc0, !UPT ;  /* 0x00003fff04047892 */ /* 0x000fc8000f8ec03f */
[----:B------:R-:W-:-:S04]  /*1850*/  ULOP3.LUT UR4, UR4, 0x10000, URZ, 0xfc, !UPT ;  /* 0x0001000004047892 */ /* 0x000fc8000f8efc3f */
[----:B------:R-:W-:-:S07]  /*1860*/  ULEA UR6, UR42, UR4, 0xb ;  /* 0x000000042a067291 */ /* 0x000fce000f8e583f */
[----:B------:R-:W-:Y:S02]  /*1870*/  UMOV UR10, UR6 ;  /* 0x00000006000a7c82 */ /* 0x000fe40008000000 */
[----:B------:R-:W-:Y:S01]  /*1880*/  HGMMA.64x64x8.F32.TF32 R56, gdesc[UR8], RZ, !UPT, gsb0 ;  /* 0x04e00000083879f0 */ /* 0x000fe2000c0028ff */
[----:B------:R-:W-:Y:S01]  /*1890*/  UMOV UR14, UR10 ;  /* 0x0000000a000e7c82 */ /* 0x000fe20008000000 */
[----:B------:R-:W-:Y:S01]  /*18a0*/  UIADD3 UR10, UR6, 0x606, URZ ;  /* 0x00000606060a7890 */ /* 0x000fe2000fffe03f */
[----:B------:R-:W-:Y:S01]  /*18b0*/  UMOV UR9, 0x40000040 ;  /* 0x4000004000097882 */ /* 0x000fe20000000000 */
[----:B------:R-:W-:Y:S01]  /*18c0*/  UMOV UR11, 0x40000040 ;  /* 0x40000040000b7882 */ /* 0x000fe20000000000 */
[----:B------:R-:W-:Y:S02]  /*18d0*/  WARPGROUP.DEPBAR.LE gsb0, 0x0 ;  /* 0x00008000000079c5 */ /* 0x000fe40000010000 */
[----:B------:R-:W-:-:S06]  /*18e0*/  WARPGROUP.ARRIVE ;  /* 0x00000000000079c5 */ /* 0x000fcc0000000000 */
[----:B------:R-:W-:Y:S01]  /*18f0*/  HGMMA.64x64x8.F32.TF32 R24, gdesc[UR12], RZ, !UPT, gsb0 ;  /* 0x04e000000c1879f0 */ /* 0x000fe2000c0028ff */
[----:B------:R-:W-:Y:S02]  /*1900*/  UIADD3 UR12, UR8, 0x2, URZ ;  /* 0x00000002080c7890 */ /* 0x000fe4000fffe03f */
[----:B------:R-:W-:Y:S01]  /*1910*/  UIADD3 UR14, UR6, 0x2, URZ ;  /* 0x00000002060e7890 */ /* 0x000fe2000fffe03f */
[----:B------:R-:W-:Y:S01]  /*1920*/  UMOV UR13, 0x40000040 ;  /* 0x40000040000d7882 */ /* 0x000fe20000000000 */
[----:B------:R-:W-:Y:S01]  /*1930*/  UMOV UR15, 0x40000040 ;  /* 0x40000040000f7882 */ /* 0x000fe20000000000 */
[----:B------:R-:W-:Y:S02]  /*1940*/  WARPGROUP.DEPBAR.LE gsb0, 0x0 ;  /* 0x00008000000079c5 */ /* 0x000fe40000010000 */
[----:B------:R-:W-:-:S06]  /*1950*/  WARPGROUP.ARRIVE ;  /* 0x00000000000079c5 */ /* 0x000fcc0000000000 */
[----:B------:R-:W-:Y:S01]  /*1960*/  HGMMA.64x64x8.F32.TF32 R56, gdesc[UR12], R56, gsb0 ;  /* 0x04e000000c3879f0 */ /* 0x000fe20008002838 */
[----:B------:R-:W-:Y:S01]  /*1970*/  UMOV UR12, UR5 ;  /* 0x00000005000c7c82 */ /* 0x000fe20008000000 */
[----:B------:R-:W-:Y:S01]  /*1980*/  UMOV UR13, 0x40000040 ;  /* 0x40000040000d7882 */ /* 0x000fe20000000000 */
[----:B------:R-:W-:Y:S01]  /*1990*/  UIADD3 UR5, UR8, 0x404, URZ ;  /* 0x0000040408057890 */ /* 0x000fe2000fffe03f */
[----:B------:R-:W-:Y:S02]  /*19a0*/  WARPGROUP.DEPBAR.LE gsb0, 0x0 ;  /* 0x00008000000079c5 */ /* 0x000fe40000010000 */
[----:B------:R-:W-:-:S06]  /*19b0*/  WARPGROUP.ARRIVE ;  /* 0x00000000000079c5 */ /* 0x000fcc0000000000 */
[----:B------:R-:W-:Y:S01]  /*19c0*/  HGMMA.64x64x8.F32.TF32 R24, gdesc[UR12], R24, gsb0 ;  /* 0x04e000000c1879f0 */ /* 0x000fe20008002818 */
        /* <DEDUP_REMOVED lines=160> */
[----:B------:R-:W-:Y:S01]  /*23d0*/  UIADD3 UR6, UR8, 0x1c06, URZ ;  /* 0x00001c0608067890 */ /* 0x000fe2000fffe03f */
[----:B------:R-:W-:Y:S02]  /*23e0*/  WARPGROUP.DEPBAR.LE gsb0, 0x0 ;  /* 0x00008000000079c5 */ /* 0x000fe40000010000 */
[----:B------:R-:W-:-:S06]  /*23f0*/  WARPGROUP.ARRIVE ;  /* 0x00000000000079c5 */ /* 0x000fcc0000000000 */
[----:B------:R-:W-:Y:S01]  /*2400*/  HGMMA.64x64x8.F32.TF32 R56, gdesc[UR12], R56, gsb0 ;  /* 0x04e000000c3879f0 */ /* 0x000fe20008002838 */
[----:B------:R-:W-:Y:S01]  /*2410*/  UMOV UR12, UR5 ;  /* 0x00000005000c7c82 */ /* 0x000fe20008000000 */
[----:B------:R-:W-:Y:S01]  /*2420*/  UMOV UR13, 0x40000040 ;  /* 0x40000040000d7882 */ /* 0x000fe20000000000 */
[----:B------:R-:W-:-:S07]  /*2430*/  UIADD3 UR5, UR8, 0x1806, URZ ;  /* 0x0000180608057890 */ /* 0x000fce000fffe03f */
[----:B------:R-:W-:Y:S01]  /*2440*/  UMOV UR8, UR5 ;  /* 0x0000000500087c82 */ /* 0x000fe20008000000 */
[----:B------:R-:W-:Y:S02]  /*2450*/  WARPGROUP.DEPBAR.LE gsb0, 0x0 ;  /* 0x00008000000079c5 */ /* 0x000fe40000010000 */
[----:B------:R-:W-:-:S06]  /*2460*/  WARPGROUP.ARRIVE ;  /* 0x00000000000079c5 */ /* 0x000fcc0000000000 */
[----:B------:R-:W-:Y:S03]  /*2470*/  HGMMA.64x64x8.F32.TF32 R24, gdesc[UR12], R24, gsb0 ;  /* 0x04e000000c1879f0 */ /* 0x000fe60008002818 */
[----:B------:R-:W-:Y:S02]  /*2480*/  WARPGROUP.DEPBAR.LE gsb0, 0x0 ;  /* 0x00008000000079c5 */ /* 0x000fe40000010000 */
[----:B------:R-:W-:-:S06]  /*2490*/  WARPGROUP.ARRIVE ;  /* 0x00000000000079c5 */ /* 0x000fcc0000000000 */
[----:B------:R-:W-:Y:S01]  /*24a0*/  HGMMA.64x64x8.F32.TF32 R56, gdesc[UR8], R56, gsb0 ;  /* 0x04e00000083879f0 */ /* 0x000fe20008002838 */
[----:B------:R-:W-:Y:S01]  /*24b0*/  UMOV UR8, UR6 ;  /* 0x0000000600087c82 */ /* 0x000fe20008000000 */
[----:B------:R-:W-:Y:S01]  /*24c0*/  UMOV UR9, 0x40000040 ;  /* 0x4000004000097882 */ /* 0x000fe20000000000 */
[----:B------:R-:W-:Y:S02]  /*24d0*/  WARPGROUP.DEPBAR.LE gsb0, 0x0 ;  /* 0x00008000000079c5 */ /* 0x000fe40000010000 */
[----:B------:R-:W-:-:S06]  /*24e0*/  WARPGROUP.ARRIVE ;  /* 0x00000000000079c5 */ /* 0x000fcc0000000000 */
[----:B------:R-:W-:Y:S03]  /*24f0*/  HGMMA.64x64x8.F32.TF32 R24, gdesc[UR8], R24, gsb0 ;  /* 0x04e00000081879f0 */ /* 0x000fe60008002818 */
[----:B------:R-:W-:Y:S02]  /*2500*/  WARPGROUP.DEPBAR.LE gsb0, 0x0 ;  /* 0x00008000000079c5 */ /* 0x000fe40000010000 */
[----:B------:R-:W-:Y:S05]  /*2510*/  @!P2 BRA `(.L_x_22) ;  /* 0x0000000c00f8a947 */ /* 0x000fea0003800000 */
[----:B------:R-:W-:Y:S01]  /*2520*/  UIADD3 UR5, UR42, 0x1, URZ ;  /* 0x000000012a057890 */ /* 0x000fe2000fffe03f */
[----:B01----:R-:W-:Y:S02]  /*2530*/  IMAD.U32 R0, RZ, RZ, UR44 ;  /* 0x0000002cff007e24 */ /* 0x003fe4000f8e00ff */
[----:B------:R-:W-:Y:S01]  /*2540*/  IMAD.U32 R3, RZ, RZ, UR42 ;  /* 0x0000002aff037e24 */ /* 0x000fe2000f8e00ff */
[----:B------:R-:W-:-:S04]  /*2550*/  UISETP.NE.AND UP0, UPT, UR5, 0x4, UPT ;  /* 0x000000040500788c */ /* 0x000fc8000bf05270 */
[----:B------:R-:W-:Y:S02]  /*2560*/  USEL UR6, URZ, 0x1, UP0 ;  /* 0x000000013f067887 */ /* 0x000fe40008000000 */
[----:B------:R-:W-:Y:S02]  /*2570*/  USEL UR5, UR5, URZ, UP0 ;  /* 0x0000003f05057287 */ /* 0x000fe40008000000 */
[----:B------:R-:W-:-:S06]  /*2580*/  ULOP3.LUT UR6, UR36, UR6, URZ, 0x3c, !UPT ;  /* 0x0000000624067292 */ /* 0x000fcc000f8e3c3f */
[----:B------:R-:W-:-:S07]  /*2590*/  IMAD.U32 R7, RZ, RZ, UR6 ;  /* 0x00000006ff077e24 */ /* 0x000fce000f8e00ff */
.L_x_29:
[----:B------:R-:W-:Y:S05]  /*25a0*/  @!P0 BRA `(.L_x_23) ;  /* 0x0000000000048947 */ /* 0x000fea0003800000 */
[----:B------:R-:W-:Y:S01]  /*25b0*/  BPT.TRAP 0x1 ;  /* 0x000000040000795c */ /* 0x000fe20000300000 */
.L_x_23:
[----:B------:R-:W0:Y:S01]  /*25c0*/  S2UR UR7, SR_CgaCtaId ;  /* 0x00000000000779c3 */ /* 0x000e220000008800 */
[----:B------:R-:W-:Y:S01]  /*25d0*/  UMOV UR6, 0x400 ;  /* 0x0000040000067882 */ /* 0x000fe20000000000 */
[----:B------:R-:W-:Y:S01]  /*25e0*/  IMAD.U32 R5, RZ, RZ, UR5 ;  /* 0x00000005ff057e24 */ /* 0x000fe2000f8e00ff */
[----:B------:R-:W-:Y:S01]  /*25f0*/  SHF.L.U32 R4, R7, 0x1f, RZ ;  /* 0x0000001f07047819 */ /* 0x000fe200000006ff */
[----:B0-----:R-:W-:-:S06]  /*2600*/  ULEA UR6, UR7, UR6, 0x18 ;  /* 0x0000000607067291 */ /* 0x001fcc000f8ec03f */
[----:B------:R-:W-:-:S04]  /*2610*/  IMAD.U32 R6, RZ, RZ, UR6 ;  /* 0x00000006ff067e24 */ /* 0x000fc8000f8e00ff */
[----:B------:R-:W-:-:S04]  /*2620*/  IMAD R5, R5, 0x8, R6 ;  /* 0x0000000805057824 */ /* 0x000fc800078e0206 */
[----:B------:R0:W1:Y:S01]  /*2630*/  SYNCS.PHASECHK.TRANS64.TRYWAIT P1, [R5+URZ], R4 ;  /* 0x00000004050075a7 */ /* 0x000062000802017f */
[----:B------:R-:W-:Y:S05]  /*2640*/  @!P0 BRA `(.L_x_24) ;  /* 0x0000000000048947 */ /* 0x000fea0003800000 */
[----:B------:R-:W-:Y:S01]  /*2650*/  BPT.TRAP 0x1 ;  /* 0x000000040000795c */ /* 0x000fe20000300000 */
.L_x_24:
[----:B-1----:R-:W-:Y:S05]  /*2660*/  @P1 BRA `(.L_x_25) ;  /* 0x0000000000081947 */ /* 0x002fea0003800000 */
[----:B------:R-:W1:Y:S02]  /*2670*/  SYNCS.PHASECHK.TRANS64.TRYWAIT P1, [R5+URZ], R4 ;  /* 0x00000004050075a7 */ /* 0x000e64000802017f */
[----:B-1----:R-:W-:Y:S05]  /*2680*/  @!P1 BRA `(.L_x_26) ;  /* 0x0000007400d49947 */ /* 0x002fea0003800000 */
.L_x_25:
[----:B------:R-:W-:Y:S01]  /*2690*/  ULEA UR8, UR5, UR4, 0xb ;  /* 0x0000000405087291 */ /* 0x000fe2000f8e583f */
[----:B------:R-:W-:Y:S01]  /*26a0*/  WARPGROUP.ARRIVE ;  /* 0x00000000000079c5 */ /* 0x000fe20000000000 */
[----:B------:R-:W-:Y:S01]  /*26b0*/  ULEA UR6, UR5, UR45, 0xd ;  /* 0x0000002d05067291 */ /* 0x000fe2000f8e683f */
[----:B------:R-:W-:Y:S01]  /*26c0*/  UMOV UR15, 0x40000040 ;  /* 0x40000040000f7882 */ /* 0x000fe20000000000 */
[----:B------:R-:W-:Y:S02]  /*26d0*/  UMOV UR13, 0x40000040 ;  /* 0x40000040000d7882 */ /* 0x000fe40000000000 */
[----:B------:R-:W-:Y:S01]  /*26e0*/  UIADD3 UR7, UR6, 0x400, URZ ;  /* 0x0000040006077890 */ /* 0x000fe2000fffe03f */
[----:B------:R-:W-:Y:S02]  /*26f0*/  UMOV UR14, UR8 ;  /* 0x00000008000e7c82 */ /* 0x000fe40008000000 */
[----:B------:R-:W-:Y:S01]  /*2700*/  UMOV UR12, UR6 ;  /* 0x00000006000c7c82 */ /* 0x000fe20008000000 */
[----:B------:R-:W-:Y:S01]  /*2710*/  UIADD3 UR10, UR8, 0x606, URZ ;  /* 0x00000606080a7890 */ /* 0x000fe2000fffe03f */
[----:B------:R-:W-:Y:S01]  /*2720*/  HGMMA.64x64x8.F32.TF32 R56, gdesc[UR12], R56, gsb0 ;  /* 0x04e000000c3879f0 */ /* 0x000fe20008002838 */
[----:B------:R-:W-:Y:S01]  /*2730*/  UMOV UR13, 0x40000040 ;  /* 0x40000040000d7882 */ /* 0x000fe20000000000 */
[----:B------:R-:W-:Y:S01]  /*2740*/  UMOV UR12, UR7 ;  /* 0x00000007000c7c82 */ /* 0x000fe20008000000 */
[----:B------:R-:W-:Y:S01]  /*2750*/  UIADD3 UR7, UR6, 0x402, URZ ;  /* 0x0000040206077890 */ /* 0x000fe2000fffe03f */
[----:B------:R-:W-:Y:S01]  /*2760*/  UMOV UR11, 0x40000040 ;  /* 0x40000040000b7882 */ /* 0x000fe20000000000 */
[----:B------:R-:W-:Y:S01]  /*2770*/  UMOV UR9, 0x40000040 ;  /* 0x4000004000097882 */ /* 0x000fe20000000000 */
[----:B------:R-:W-:-:S02]  /*2780*/  WARPGROUP.DEPBAR.LE gsb0, 0x0 ;  /* 0x00008000000079c5 */ /* 0x000fc40000010000 */
        /* <DEDUP_REMOVED lines=175> */
[----:B------:R-:W-:Y:S02]  /*3280*/  UIADD3 UR8, UR6, 0x1806, URZ ;  /* 0x0000180606087890 */ /* 0x000fe4000fffe03f */
[----:B------:R-:W-:Y:S01]  /*3290*/  UIADD3 UR6, UR6, 0x1c06, URZ ;  /* 0x00001c0606067890 */ /* 0x000fe2000fffe03f */
        /* <DEDUP_REMOVED lines=18> */
[----:B------:R-:W-:Y:S01]  /*33c0*/  BPT.TRAP 0x1 ;  /* 0x000000040000795c */ /* 0x000fe20000300000 */
.L_x_27:
[----:B------:R-:W-:-:S13]  /*33d0*/  ISETP.NE.AND P1, PT, R116, RZ, PT ;  /* 0x000000ff7400720c */ /* 0x000fda0003f25270 */
[----:B01----:R-:W-:-:S04]  /*33e0*/  @P1 IMAD R4, R3, 0x8, R6 ;  /* 0x0000000803041824 */ /* 0x003fc800078e0206 */
[----:B------:R-:W-:-:S05]  /*33f0*/  @P1 VIADD R4, R4, 0x20 ;  /* 0x0000002004041836 */ /* 0x000fca0000000000 */
[----:B------:R-:W-:-:S04]  /*3400*/  @P1 PRMT R4, R19, 0x654, R4 ;  /* 0x0000065413041816 */ /* 0x000fc80000000004 */
[----:B------:R0:W-:Y:S01]  /*3410*/  @P1 SYNCS.ARRIVE.TRANS64.RED.A1T0 RZ, [R4+URZ], RZ ;  /* 0x000000ff04ff19a7 */ /* 0x0001e2000810043f */
[----:B------:R-:W-:-:S13]  /*3420*/  ISETP.GT.U32.AND P1, PT, R18, 0x1, PT ;  /* 0x000000011200780c */ /* 0x000fda0003f24070 */
[----:B0-----:R-:W-:Y:S05]  /*3430*/  @P1 BRA `(.L_x_28) ;  /* 0x0000000000041947 */ /* 0x001fea0003800000 */
[----:B------:R-:W-:Y:S01]  /*3440*/  BPT.TRAP 0x1 ;  /* 0x000000040000795c */ /* 0x000fe20000300000 */
.L_x_28:
[----:B------:R-:W-:Y:S01]  /*3450*/  UIADD3 UR5, UR5, 0x1, URZ ;  /* 0x0000000105057890 */ /* 0x000fe2000fffe03f */
[C---:B------:R-:W-:Y:S01]  /*3460*/  ISETP.GT.AND P2, PT, R0.reuse, 0x1, PT ;  /* 0x000000010000780c */ /* 0x040fe20003f44270 */
[----:B------:R-:W-:Y:S02]  /*3470*/  VIADD R3, R3, 0x1 ;  /* 0x0000000103037836 */ /* 0x000fe40000000000 */
[----:B------:R-:W-:Y:S01]  /*3480*/  UISETP.NE.AND UP0, UPT, UR5, 0x4, UPT ;  /* 0x000000040500788c */ /* 0x000fe2000bf05270 */
[----:B------:R-:W-:Y:S02]  /*3490*/  VIADD R0, R0, 0xffffffff ;  /* 0xffffffff00007836 */ /* 0x000fe40000000000 */
[C---:B------:R-:W-:Y:S01]  /*34a0*/  ISETP.NE.AND P1, PT, R3.reuse, 0x4, PT ;  /* 0x000000040300780c */ /* 0x040fe20003f25270 */
[----:B------:R-:W-:Y:S02]  /*34b0*/  USEL UR6, URZ, 0x1, UP0 ;  /* 0x000000013f067887 */ /* 0x000fe40008000000 */
[----:B------:R-:W-:Y:S01]  /*34c0*/  USEL UR5, UR5, URZ, UP0 ;  /* 0x0000003f05057287 */ /* 0x000fe20008000000 */
[----:B------:R-:W-:-:S03]  /*34d0*/  SEL R3, R3, RZ, P1 ;  /* 0x000000ff03037207 */ /* 0x000fc60000800000 */
[----:B------:R-:W-:Y:S01]  /*34e0*/  LOP3.LUT R7, R7, UR6, RZ, 0x3c, !PT ;  /* 0x0000000607077c12 */ /* 0x000fe2000f8e3cff */
[----:B------:R-:W-:Y:S07]  /*34f0*/  @P2 BRA `(.L_x_29) ;  /* 0xfffffff000282947 */ /* 0x000fee000383ffff */
.L_x_22:
[----:B01----:R-:W0:Y:S02]  /*3500*/  LDC R0, c[0x0][0x28c] ;  /* 0x0000a300ff007b82 */ /* 0x003e240000000800 */
[----:B0-----:R-:W-:-:S13]  /*3510*/  ISETP.GE.AND P1, PT, R0, 0x1, PT ;  /* 0x000000010000780c */ /* 0x001fda0003f26270 */
[----:B------:R-:W-:Y:S05]  /*3520*/  @!P1 BRA `(.L_x_30) ;  /* 0x0000000000389947 */ /* 0x000fea0003800000 */
[----:B------:R-:W-:Y:S05]  /*3530*/  @!P0 BRA `(.L_x_31) ;  /* 0x0000000000048947 */ /* 0x000fea0003800000 */
[----:B------:R-:W-:Y:S01]  /*3540*/  BPT.TRAP 0x1 ;  /* 0x000000040000795c */ /* 0x000fe20000300000 */
.L_x_31:
[----:B------:R-:W-:-:S13]  /*3550*/  ISETP.NE.AND P0, PT, R116, RZ, PT ;  /* 0x000000ff7400720c */ /* 0x000fda0003f05270 */
[----:B------:R-:W-:-:S05]  /*3560*/  VOTEU.ANY UP0, P0 ;  /* 0x00000000003f7886 */ /* 0x000fca0000000100 */
[----:B------:R-:W-:-:S06]  /*3570*/  @UP0 UIADD3 UR4, UR44, UR42, URZ ;  /* 0x0000002a2c040290 */ /* 0x000fcc000fffe03f */
[----:B------:R-:W-:-:S04]  /*3580*/  IMAD.U32 R0, RZ, RZ, UR4 ;  /* 0x00000004ff007e24 */ /* 0x000fc8000f8e00ff */
[----:B------:R-:W-:-:S05]  /*3590*/  @P0 IMAD.SHL.U32 R0, R0, 0x8, RZ ;  /* 0x0000000800000824 */ /* 0x000fca00078e00ff */
[----:B------:R-:W-:-:S04]  /*35a0*/  @P0 LOP3.LUT R0, R0, 0x18, RZ, 0xc0, !PT ;  /* 0x0000001800000812 */ /* 0x000fc800078ec0ff */
[----:B------:R-:W-:-:S04]  /*35b0*/  @P0 IADD3 R0, R6, 0x20, R0 ;  /* 0x0000002006000810 */ /* 0x000fc80007ffe000 */
[----:B------:R-:W-:-:S04]  /*35c0*/  @P0 PRMT R0, R19, 0x654, R0 ;  /* 0x0000065413000816 */ /* 0x000fc80000000000 */
[----:B------:R0:W-:Y:S01]  /*35d0*/  @P0 SYNCS.ARRIVE.TRANS64.RED.A1T0 RZ, [R0+URZ], RZ ;  /* 0x000000ff00ff09a7 */ /* 0x0001e2000810043f */
[----:B------:R-:W-:-:S13]  /*35e0*/  ISETP.GT.U32.AND P0, PT, R18, 0x1, PT ;  /* 0x000000011200780c */ /* 0x000fda0003f04070 */
[----:B0-----:R-:W-:Y:S05]  /*35f0*/  @P0 BRA `(.L_x_30) ;  /* 0x0000000000040947 */ /* 0x001fea0003800000 */
[----:B------:R-:W-:Y:S01]  /*3600*/  BPT.TRAP 0x1 ;  /* 0x000000040000795c */ /* 0x000fe20000300000 */
.L_x_30:
[----:B------:R-:W-:Y:S01]  /*3610*/  IMAD.SHL.U32 R3, R102, 0x40, RZ ;  /* 0x0000004066037824 */ /* 0x000fe200078e00ff */
[----:B------:R-:W-:Y:S01]  /*3620*/  ULDC UR6, c[0x0][0x288] ;  /* 0x0000a20000067ab9 */ /* 0x000fe20000000800 */
[----:B------:R-:W-:Y:S01]  /*3630*/  SHF.R.S32.HI R15, RZ, 0x1f, R23 ;  /* 0x0000001fff0f7819 */ /* 0x000fe20000011417 */
[----:B------:R-:W-:Y:S01]  /*3640*/  IMAD.SHL.U32 R6, R113, 0x100, RZ ;  /* 0x0000010071067824 */ /* 0x000fe200078e00ff */
[----:B------:R-:W-:Y:S01]  /*3650*/  ULDC.64 UR4, c[0x0][0x5d0] ;  /* 0x0001740000047ab9 */ /* 0x000fe20000000a00 */
[----:B------:R-:W-:Y:S01]  /*3660*/  LOP3.LUT R10, R3, 0x6, R97, 0xf8, !PT ;  /* 0x00000006030a7812 */ /* 0x000fe200078ef861 */
[----:B------:R-:W-:Y:S01]  /*3670*/  IMAD.WIDE R112, R113, 0x100, R88 ;  /* 0x0000010071707825 */ /* 0x000fe200078e0258 */
[----:B------:R-:W-:Y:S01]  /*3680*/  ISETP.GE.AND P0, PT, R3, UR6, PT ;  /* 0x0000000603007c0c */ /* 0x000fe2000bf06270 */
[----:B------:R-:W-:Y:S01]  /*3690*/  ULDC UR6, c[0x0][0x284] ;  /* 0x0000a10000067ab9 */ /* 0x000fe20000000800 */
[----:B------:R-:W-:Y:S01]  /*36a0*/  SHF.R.S32.HI R11, RZ, 0x1f, R10 ;  /* 0x0000001fff0b7819 */ /* 0x000fe2000001140a */
[----:B------:R-:W-:Y:S01]  /*36b0*/  IMAD R0, R15, UR4, RZ ;  /* 0x000000040f007c24 */ /* 0x000fe2000f8e02ff */
[----:B------:R-:W-:-:S03]  /*36c0*/  ISETP.GE.OR P0, PT, R6, UR6, P0 ;  /* 0x0000000606007c0c */ /* 0x000fc60008706670 */
[C---:B------:R-:W-:Y:S02]  /*36d0*/  IMAD R7, R23.reuse, UR5, R0 ;  /* 0x0000000517077c24 */ /* 0x040fe4000f8e0200 */
[----:B------:R-:W-:Y:S01]  /*36e0*/  IMAD.WIDE.U32 R4, R23, UR4, R10 ;  /* 0x0000000417047c25 */ /* 0x000fe2000f8e000a */
[----:B------:R-:W-:-:S03]  /*36f0*/  ULDC.64 UR4, c[0x0][0x5c8] ;  /* 0x0001720000047ab9 */ /* 0x000fc60000000a00 */
[----:B------:R-:W-:Y:S02]  /*3700*/  IMAD R9, R113, UR4, RZ ;  /* 0x0000000471097c24 */ /* 0x000fe4000f8e02ff */
[----:B------:R-:W-:Y:S02]  /*3710*/  IMAD.IADD R5, R5, 0x1, R7 ;  /* 0x0000000105057824 */ /* 0x000fe400078e0207 */
[C---:B------:R-:W-:Y:S02]  /*3720*/  IMAD R9, R112.reuse, UR5, R9 ;  /* 0x0000000570097c24 */ /* 0x040fe4000f8e0209 */
[----:B------:R-:W-:-:S04]  /*3730*/  IMAD.WIDE.U32 R102, R112, UR4, R4 ;  /* 0x0000000470667c25 */ /* 0x000fc8000f8e0004 */
[----:B------:R-:W-:Y:S01]  /*3740*/  IMAD.MOV.U32 R0, RZ, RZ, -0x1 ;  /* 0xffffffffff007424 */ /* 0x000fe200078e00ff */
[----:B------:R-:W-:Y:S06]  /*3750*/  @P0 BRA `(.L_x_32) ;  /* 0x0000004800080947 */ /* 0x000fec0003800000 */
[----:B-----5:R-:W-:Y:S01]  /*3760*/  FSETP.NEU.AND P1, PT, R90, RZ, PT ;  /* 0x000000ff5a00720b */ /* 0x020fe20003f2d000 */
[----:B------:R-:W-:Y:S01]  /*3770*/  IMAD.IADD R4, R96, 0x1, -R3 ;  /* 0x0000000160047824 */ /* 0x000fe200078e0a03 */
[----:B------:R-:W-:Y:S01]  /*3780*/  BSSY B0, `(.L_x_32) ;  /* 0x000047f000007945 */ /* 0x000fe20003800000 */
[----:B------:R-:W-:Y:S02]  /*3790*/  IMAD.IADD R3, R101, 0x1, -R6 ;  /* 0x0000000165037824 */ /* 0x000fe400078e0a06 */
[----:B------:R-:W-:Y:S01]  /*37a0*/  IMAD.IADD R115, R103, 0x1, R9 ;  /* 0x0000000167737824 */ /* 0x000fe200078e0209 */
[----:B------:R-:W-:-:S04]  /*37b0*/  ISETP.GT.AND P5, PT, R4, RZ, PT ;  /* 0x000000ff0400720c */ /* 0x000fc80003fa4270 */
[----:B------:R-:W-:-:S03]  /*37c0*/  ISETP.GT.AND P0, PT, R3, RZ, P5 ;  /* 0x000000ff0300720c */ /* 0x000fc60002f04270 */
[----:B------:R-:W-:Y:S10]  /*37d0*/  @!P1 BRA `(.L_x_33) ;  /* 0x0000003000949947 */ /* 0x000ff40003800000 */
[----:B------:R-:W0:Y:S01]  /*37e0*/  LDC.64 R20, c[0x0][0x5b8] ;  /* 0x00016e00ff147b82 */ /* 0x000e220000000a00 */
[----:B------:R-:W-:-:S07]  /*37f0*/  ULDC.64 UR4, c[0x0][0x5c0] ;  /* 0x0001700000047ab9 */ /* 0x000fce0000000a00 */
[----:B------:R-:W1:Y:S08]  /*3800*/  LDC.64 R110, c[0x0][0x5b0] ;  /* 0x00016c00ff6e7b82 */ /* 0x000e700000000a00 */
[----:B------:R-:W2:Y:S01]  /*3810*/  LDC.64 R12, c[0x0][0x5a8] ;  /* 0x00016a00ff0c7b82 */ /* 0x000ea20000000a00 */
[-C--:B0-----:R-:W-:Y:S02]  /*3820*/  IMAD R6, R15, R20.reuse, RZ ;  /* 0x000000140f067224 */ /* 0x081fe400078e02ff */
[----:B------:R-:W-:-:S04]  /*3830*/  IMAD.WIDE.U32 R106, R23, R20, R10 ;  /* 0x00000014176a7225 */ /* 0x000fc800078e000a */
[----:B------:R-:W-:Y:S02]  /*3840*/  IMAD R123, R23, R21, R6 ;  /* 0x00000015177b7224 */ /* 0x000fe400078e0206 */
[-C--:B-1----:R-:W-:Y:S02]  /*3850*/  IMAD R5, R113, R110.reuse, RZ ;  /* 0x0000006e71057224 */ /* 0x082fe400078e02ff */
[----:B------:R-:W-:Y:S02]  /*3860*/  IMAD.IADD R105, R107, 0x1, R123 ;  /* 0x000000016b697824 */ /* 0x000fe400078e027b */
[----:B------:R-:W-:Y:S02]  /*3870*/  IMAD.MOV.U32 R104, RZ, RZ, R106 ;  /* 0x000000ffff687224 */ /* 0x000fe400078e006a */
[C---:B------:R-:W-:Y:S02]  /*3880*/  IMAD R109, R112.reuse, R111, R5 ;  /* 0x0000006f706d7224 */ /* 0x040fe400078e0205 */
[----:B------:R-:W-:-:S04]  /*3890*/  IMAD.WIDE.U32 R6, R112, R110, R104 ;  /* 0x0000006e70067225 */ /* 0x000fc800078e0068 */
[----:B------:R-:W-:Y:S01]  /*38a0*/  IMAD.IADD R5, R7, 0x1, R109 ;  /* 0x0000000107057824 */ /* 0x000fe200078e026d */
[----:B--2---:R-:W-:-:S04]  /*38b0*/  LEA R8, P1, R6, R12, 0x2 ;  /* 0x0000000c06087211 */ /* 0x004fc800078210ff */
[----:B------:R-:W-:-:S05]  /*38c0*/  LEA.HI.X R9, R6, R13, R5, 0x2, P1 ;  /* 0x0000000d06097211 */ /* 0x000fca00008f1405 */
[----:B------:R0:W2:Y:S01]  /*38d0*/  @P0 LDG.E.LTC128B R5, desc[UR40][R8.64] ;  /* 0x0000002808050981 */ /* 0x0000a2000c1e1920 */
[----:B------:R-:W-:Y:S01]  /*38e0*/  LEA R14, P1, R102, UR4, 0x2 ;  /* 0x00000004660e7c11 */ /* 0x000fe2000f8210ff */
[----:B------:R-:W-:Y:S01]  /*38f0*/  IMAD.WIDE.U32 R6, R112, R110, R10 ;  /* 0x0000006e70067225 */ /* 0x000fe200078e000a */
[----:B------:R-:W-:Y:S01]  /*3900*/  ISETP.GT.AND P3, PT, R4, 0x1, PT ;  /* 0x000000010400780c */ /* 0x000fe20003f64270 */
[----:B------:R-:W-:Y:S02]  /*3910*/  BSSY B1, `(.L_x_34) ;  /* 0x0000013000017945 */ /* 0x000fe40003800000 */
[----:B------:R-:W-:Y:S01]  /*3920*/  IMAD.IADD R7, R109, 0x1, R7 ;  /* 0x000000016d077824 */ /* 0x000fe200078e0207 */
[----:B------:R-:W-:Y:S01]  /*3930*/  P2R R119, PR, RZ, 0x8 ;  /* 0x00000008ff777803 */ /* 0x000fe20000000000 */
[----:B------:R-:W-:Y:S02]  /*3940*/  IMAD.SHL.U32 R114, R110, 0x8, RZ ;  /* 0x000000086e727824 */ /* 0x000fe400078e00ff */
[----:B------:R-:W-:-:S04]  /*3950*/  IMAD.WIDE.U32 R6, R23, R20, R6 ;  /* 0x0000001417067225 */ /* 0x000fc800078e0006 */
[----:B------:R-:W-:Y:S01]  /*3960*/  IMAD.IADD R7, R123, 0x1, R7 ;  /* 0x000000017b077824 */ /* 0x000fe200078e0207 */
[----:B0-----:R-:W-:-:S04]  /*3970*/  LEA R8, P2, R6, R12, 0x2 ;  /* 0x0000000c06087211 */ /* 0x001fc800078410ff */
[----:B------:R-:W-:Y:S02]  /*3980*/  LEA.HI.X R9, R6, R13, R7, 0x2, P2 ;  /* 0x0000000d06097211 */ /* 0x000fe400010f1407 */
[----:B--2---:R-:W-:-:S05]  /*3990*/  LOP3.LUT R15, R5, 0xffffe000, RZ, 0xc0, !PT ;  /* 0xffffe000050f7812 */ /* 0x004fca00078ec0ff */
[----:B------:R-:W-:Y:S01]  /*39a0*/  FMUL R21, R15, R90 ;  /* 0x0000005a0f157220 */ /* 0x000fe20000400000 */
[----:B------:R-:W-:Y:S02]  /*39b0*/  LEA.HI.X R15, R102, UR5, R115, 0x2, P1 ;  /* 0x00000005660f7c11 */ /* 0x000fe400088f1473 */
[----:B------:R-:W-:Y:S01]  /*39c0*/  ISETP.GT.AND P1, PT, R3, RZ, P3 ;  /* 0x000000ff0300720c */ /* 0x000fe20001f24270 */
[----:B------:R-:W-:Y:S01]  /*39d0*/  FFMA R21, R56, R22, R21 ;  /* 0x0000001638157223 */ /* 0x000fe20000000015 */
[----:B------:R-:W-:-:S04]  /*39e0*/  SHF.L.U64.HI R115, R110, 0x3, R111 ;  /* 0x000000036e737819 */ /* 0x000fc8000001026f */
[----:B------:R-:W-:Y:S01]  /*39f0*/  F2FP.TF32.F32.PACK_B R21, R21 ;  /* 0x00000015ff15723e */ /* 0x000fe200024050ff */
[----:B------:R-:W-:-:S04]  /*3a00*/  IMAD.WIDE.U32 R102, R112, R110, R114 ;  /* 0x0000006e70667225 */ /* 0x000fc800078e0072 */
[----:B------:R0:W-:Y:S02]  /*3a10*/  @P0 STG.E desc[UR40][R14.64], R21 ;  /* 0x000000150e000986 */ /* 0x0001e4000c101928 */
[----:B------:R-:W-:Y:S05]  /*3a20*/  @!P1 BRA `(.L_x_35) ;  /* 0x0000000000049947 */ /* 0x000fea0003800000 */
[----:B------:R1:W5:Y:S02]  /*3a30*/  LDG.E.LTC128B R5, desc[UR40][R8.64+0x4] ;  /* 0x0000042808057981 */ /* 0x000364000c1e1920 */
.L_x_35:
[----:B------:R-:W-:Y:S05]  /*3a40*/  BSYNC B1 ;  /* 0x0000000000017941 */ /* 0x000fea0003800000 */
.L_x_34:
[----:B-----5:R-:W-:Y:S01]  /*3a50*/  LOP3.LUT R7, R5, 0xffffe000, RZ, 0xc0, !PT ;  /* 0xffffe00005077812 */ /* 0x020fe200078ec0ff */
[----:B------:R-:W-:Y:S01]  /*3a60*/  IMAD.IADD R103, R109, 0x1, R103 ;  /* 0x000000016d677824 */ /* 0x000fe200078e0267 */
[----:B0-----:R-:W-:Y:S01]  /*3a70*/  IADD3 R21, P2, R106, R102, RZ ;  /* 0x000000666a157210 */ /* 0x001fe20007f5e0ff */
[----:B------:R-:W-:Y:S01]  /*3a80*/  IMAD.MOV.U32 R118, RZ, RZ, R5 ;  /* 0x000000ffff767224 */ /* 0x000fe200078e0005 */
[----:B------:R-:W-:Y:S01]  /*3a90*/  ISETP.GT.AND P0, PT, R3, 0x8, P5 ;  /* 0x000000080300780c */ /* 0x000fe20002f04270 */
[----:B------:R-:W-:Y:S02]  /*3aa0*/  FMUL R6, R7, R90 ;  /* 0x0000005a07067220 */ /* 0x000fe40000400000 */
[----:B------:R-:W-:Y:S02]  /*3ab0*/  IMAD.X R56, R103, 0x1, R105, P2 ;  /* 0x0000000167387824 */ /* 0x000fe400010e0669 */
[----:B------:R-:W-:Y:S01]  /*3ac0*/  FFMA R109, R57, R22, R6 ;  /* 0x00000016396d7223 */ /* 0x000fe20000000006 */
[----:B------:R-:W-:-:S04]  /*3ad0*/  LEA R6, P2, R21, R12, 0x2 ;  /* 0x0000000c15067211 */ /* 0x000fc800078410ff */
[----:B------:R-:W-:Y:S02]  /*3ae0*/  F2FP.TF32.F32.PACK_B R109, R109 ;  /* 0x0000006dff6d723e */ /* 0x000fe400024050ff */
[----:B------:R-:W-:-:S03]  /*3af0*/  LEA.HI.X R7, R21, R13, R56, 0x2, P2 ;  /* 0x0000000d15077211 */ /* 0x000fc600010f1438 */
[----:B------:R0:W-:Y:S04]  /*3b00*/  @P1 STG.E desc[UR40][R14.64+0x4], R109 ;  /* 0x0000046d0e001986 */ /* 0x0001e8000c101928 */
[----:B------:R-:W2:Y:S01]  /*3b10*/  @P0 LDG.E.LTC128B R118, desc[UR40][R6.64] ;  /* 0x0000002806760981 */ /* 0x000ea2000c1e1920 */
[----:B------:R-:W-:Y:S01]  /*3b20*/  IADD3 R56, P1, R10, R102, RZ ;  /* 0x000000660a387210 */ /* 0x000fe20007f3e0ff */
[----:B------:R-:W-:Y:S01]  /*3b30*/  IMAD.SHL.U32 R121, R91, 0x4, RZ ;  /* 0x000000045b797824 */ /* 0x000fe200078e00ff */
[----:B------:R-:W-:Y:S03]  /*3b40*/  BSSY B1, `(.L_x_36) ;  /* 0x0000012000017945 */ /* 0x000fe60003800000 */
[----:B------:R-:W-:Y:S01]  /*3b50*/  IMAD.X R57, R11, 0x1, R103, P1 ;  /* 0x000000010b397824 */ /* 0x000fe200008e0667 */
[----:B------:R-:W-:Y:S01]  /*3b60*/  IADD3 R108, P2, R121, R14, RZ ;  /* 0x0000000e796c7210 */ /* 0x000fe20007f5e0ff */
[----:B------:R-:W-:-:S04]  /*3b70*/  IMAD.WIDE.U32 R56, R23, R20, R56 ;  /* 0x0000001417387225 */ /* 0x000fc800078e0038 */
[----:B------:R-:W-:Y:S01]  /*3b80*/  IMAD.IADD R21, R123, 0x1, R57 ;  /* 0x000000017b157824 */ /* 0x000fe200078e0239 */
[----:B------:R-:W-:Y:S02]  /*3b90*/  SHF.L.U64.HI R57, R91, 0x2, R94 ;  /* 0x000000025b397819 */ /* 0x000fe4000001025e */
[----:B------:R-:W-:-:S03]  /*3ba0*/  LEA R102, P1, R56, R12, 0x2 ;  /* 0x0000000c38667211 */ /* 0x000fc600078210ff */
[----:B0-----:R-:W-:Y:S01]  /*3bb0*/  IMAD.X R109, R57, 0x1, R15, P2 ;  /* 0x00000001396d7824 */ /* 0x001fe200010e060f */
[----:B------:R-:W-:Y:S01]  /*3bc0*/  LEA.HI.X R103, R56, R13, R21, 0x2, P1 ;  /* 0x0000000d38677211 */ /* 0x000fe200008f1415 */
[----:B------:R-:W-:Y:S01]  /*3bd0*/  IMAD.SHL.U32 R21, R92, 0x4, RZ ;  /* 0x000000045c157824 */ /* 0x000fe200078e00ff */
[----:B------:R-:W-:Y:S02]  /*3be0*/  ISETP.GT.AND P1, PT, R3, 0x8, P3 ;  /* 0x000000080300780c */ /* 0x000fe40001f24270 */
[----:B--2---:R-:W-:-:S05]  /*3bf0*/  LOP3.LUT R5, R118, 0xffffe000, RZ, 0xc0, !PT ;  /* 0xffffe00076057812 */ /* 0x004fca00078ec0ff */
[----:B------:R-:W-:-:S04]  /*3c00*/  FMUL R5, R5, R90 ;  /* 0x0000005a05057220 */ /* 0x000fc80000400000 */
[----:B------:R-:W-:-:S05]  /*3c10*/  FFMA R5, R58, R22, R5 ;  /* 0x000000163a057223 */ /* 0x000fca0000000005 */
[----:B------:R-:W-:-:S05]  /*3c20*/  F2FP.TF32.F32.PACK_B R5, R5 ;  /* 0x00000005ff05723e */ /* 0x000fca00024050ff */
[----:B------:R0:W-:Y:S01]  /*3c30*/  @P0 STG.E desc[UR40][R108.64], R5 ;  /* 0x000000056c000986 */ /* 0x0001e2000c101928 */
[----:B------:R-:W-:Y:S05]  /*3c40*/  @!P1 BRA `(.L_x_37) ;  /* 0x0000000000049947 */ /* 0x000fea0003800000 */
[----:B------:R2:W5:Y:S02]  /*3c50*/  LDG.E.LTC128B R118, desc[UR40][R102.64+0x4] ;  /* 0x0000042866767981 */ /* 0x000564000c1e1920 */
.L_x_37:
[----:B------:R-:W-:Y:S05]  /*3c60*/  BSYNC B1 ;  /* 0x0000000000017941 */ /* 0x000fea0003800000 */
.L_x_36:
[----:B-----5:R-:W-:Y:S01]  /*3c70*/  LOP3.LUT R7, R118, 0xffffe000, RZ, 0xc0, !PT ;  /* 0xffffe00076077812 */ /* 0x020fe200078ec0ff */
[----:B------:R-:W-:Y:S01]  /*3c80*/  IMAD.MOV.U32 R58, RZ, RZ, R108 ;  /* 0x000000ffff3a7224 */ /* 0x000fe200078e006c */
[----:B0-----:R-:W-:Y:S01]  /*3c90*/  SHF.L.U64.HI R5, R92, 0x2, R93 ;  /* 0x000000025c057819 */ /* 0x001fe2000001025d */
[----:B------:R-:W-:Y:S01]  /*3ca0*/  BSSY B1, `(.L_x_38) ;  /* 0x000000d000017945 */ /* 0x000fe20003800000 */
[----:B------:R-:W-:Y:S01]  /*3cb0*/  IADD3 R6, P0, P2, R21, R14, R121 ;  /* 0x0000000e15067210 */ /* 0x000fe20007a1e079 */
[----:B------:R-:W-:Y:S01]  /*3cc0*/  FMUL R56, R7, R90 ;  /* 0x0000005a07387220 */ /* 0x000fe20000400000 */
[----:B------:R-:W-:Y:S02]  /*3cd0*/  ISETP.GT.AND P3, PT, R4, 0x8, PT ;  /* 0x000000080400780c */ /* 0x000fe40003f64270 */
[----:B------:R-:W-:Y:S01]  /*3ce0*/  IADD3.X R7, R5, R15, R57, P0, P2 ;  /* 0x0000000f05077210 */ /* 0x000fe200007e4439 */
[----:B------:R-:W-:Y:S01]  /*3cf0*/  FFMA R57, R59, R22, R56 ;  /* 0x000000163b397223 */ /* 0x000fe20000000038 */
[----:B------:R-:W-:Y:S01]  /*3d00*/  IMAD.MOV.U32 R59, RZ, RZ, R109 ;  /* 0x000000ffff3b7224 */ /* 0x000fe200078e006d */
[----:B------:R-:W-:-:S02]  /*3d10*/  ISETP.GT.AND P0, PT, R3, RZ, P3 ;  /* 0x000000ff0300720c */ /* 0x000fc40001f04270 */
[----:B------:R-:W-:Y:S02]  /*3d20*/  P2R R120, PR, RZ, 0x8 ;  /* 0x00000008ff787803 */ /* 0x000fe40000000000 */
[----:B------:R-:W-:-:S05]  /*3d30*/  F2FP.TF32.F32.PACK_B R57, R57 ;  /* 0x00000039ff39723e */ /* 0x000fca00024050ff */
[----:B------:R0:W-:Y:S04]  /*3d40*/  @P1 STG.E desc[UR40][R58.64+0x4], R57 ;  /* 0x000004393a001986 */ /* 0x0001e8000c101928 */
[----:B------:R-:W-:Y:S05]  /*3d50*/  @!P0 BRA `(.L_x_39) ;  /* 0x0000000000048947 */ /* 0x000fea0003800000 */
[----:B------:R3:W5:Y:S02]  /*3d60*/  LDG.E.LTC128B R118, desc[UR40][R8.64+0x20] ;  /* 0x0000202808767981 */ /* 0x000764000c1e1920 */
.L_x_39:
[----:B------:R-:W-:Y:S05]  /*3d70*/  BSYNC B1 ;  /* 0x0000000000017941 */ /* 0x000fea0003800000 */
.L_x_38:
[----:B0----5:R-:W-:Y:S01]  /*3d80*/  LOP3.LUT R57, R118, 0xffffe000, RZ, 0xc0, !PT ;  /* 0xffffe00076397812 */ /* 0x021fe200078ec0ff */
[----:B------:R-:W-:Y:S01]  /*3d90*/  BSSY B1, `(.L_x_40) ;  /* 0x000000a000017945 */ /* 0x000fe20003800000 */
[----:B------:R-:W-:-:S03]  /*3da0*/  ISETP.GT.AND P1, PT, R4, 0x9, PT ;  /* 0x000000090400780c */ /* 0x000fc60003f24270 */
[----:B------:R-:W-:Y:S01]  /*3db0*/  FMUL R57, R57, R90 ;  /* 0x0000005a39397220 */ /* 0x000fe20000400000 */
[----:B------:R-:W-:-:S03]  /*3dc0*/  P2R R121, PR, RZ, 0x2 ;  /* 0x00000002ff797803 */ /* 0x000fc60000000000 */
[----:B------:R-:W-:-:S05]  /*3dd0*/  FFMA R57, R60, R22, R57 ;  /* 0x000000163c397223 */ /* 0x000fca0000000039 */
[----:B------:R-:W-:-:S05]  /*3de0*/  F2FP.TF32.F32.PACK_B R57, R57 ;  /* 0x00000039ff39723e */ /* 0x000fca00024050ff */
[----:B------:R0:W-:Y:S01]  /*3df0*/  @P0 STG.E desc[UR40][R14.64+0x20], R57 ;  /* 0x000020390e000986 */ /* 0x0001e2000c101928 */
[----:B------:R-:W-:-:S13]  /*3e00*/  ISETP.GT.AND P0, PT, R3, RZ, P1 ;  /* 0x000000ff0300720c */ /* 0x000fda0000f04270 */
[----:B0-----:R-:W-:Y:S05]  /*3e10*/  @!P0 BRA `(.L_x_41) ;  /* 0x0000000000048947 */ /* 0x001fea0003800000 */
[----:B------:R0:W5:Y:S02]  /*3e20*/  LDG.E.LTC128B R118, desc[UR40][R8.64+0x24] ;  /* 0x0000242808767981 */ /* 0x000164000c1e1920 */
.L_x_41:
[----:B------:R-:W-:Y:S05]  /*3e30*/  BSYNC B1 ;  /* 0x0000000000017941 */ /* 0x000fea0003800000 */
.L_x_40:
[----:B-----5:R-:W-:Y:S01]  /*3e40*/  LOP3.LUT R57, R118, 0xffffe000, RZ, 0xc0, !PT ;  /* 0xffffe00076397812 */ /* 0x020fe200078ec0ff */
[----:B------:R-:W-:Y:S04]  /*3e50*/  BSSY B1, `(.L_x_42) ;  /* 0x0000008000017945 */ /* 0x000fe80003800000 */
[----:B------:R-:W-:-:S04]  /*3e60*/  FMUL R56, R57, R90 ;  /* 0x0000005a39387220 */ /* 0x000fc80000400000 */
[----:B------:R-:W-:-:S05]  /*3e70*/  FFMA R61, R61, R22, R56 ;  /* 0x000000163d3d7223 */ /* 0x000fca0000000038 */
[----:B------:R-:W-:-:S05]  /*3e80*/  F2FP.TF32.F32.PACK_B R61, R61 ;  /* 0x0000003dff3d723e */ /* 0x000fca00024050ff */
[----:B------:R4:W-:Y:S01]  /*3e90*/  @P0 STG.E desc[UR40][R14.64+0x24], R61 ;  /* 0x0000243d0e000986 */ /* 0x0009e2000c101928 */
[----:B------:R-:W-:-:S13]  /*3ea0*/  ISETP.GT.AND P0, PT, R3, 0x8, P3 ;  /* 0x000000080300780c */ /* 0x000fda0001f04270 */
[----:B----4-:R-:W-:Y:S05]  /*3eb0*/  @!P0 BRA `(.L_x_43) ;  /* 0x0000000000048947 */ /* 0x010fea0003800000 */
[----:B------:R4:W5:Y:S02]  /*3ec0*/  LDG.E.LTC128B R118, desc[UR40][R102.64+0x20] ;  /* 0x0000202866767981 */ /* 0x000964000c1e1920 */
.L_x_43:
[----:B------:R-:W-:Y:S05]  /*3ed0*/  BSYNC B1 ;  /* 0x0000000000017941 */ /* 0x000fea0003800000 */
.L_x_42:
[----:B-----5:R-:W-:Y:S01]  /*3ee0*/  LOP3.LUT R57, R118, 0xffffe000, RZ, 0xc0, !PT ;  /* 0xffffe00076397812 */ /* 0x020fe200078ec0ff */
[----:B------:R-:W-:Y:S04]  /*3ef0*/  BSSY B1, `(.L_x_44) ;  /* 0x000000a000017945 */ /* 0x000fe80003800000 */
[----:B------:R-:W-:-:S04]  /*3f00*/  FMUL R57, R57, R90 ;  /* 0x0000005a39397220 */ /* 0x000fc80000400000 */
[----:B------:R-:W-:-:S05]  /*3f10*/  FFMA R57, R62, R22, R57 ;  /* 0x000000163e397223 */ /* 0x000fca0000000039 */
[----:B------:R-:W-:-:S05]  /*3f20*/  F2FP.TF32.F32.PACK_B R57, R57 ;  /* 0x00000039ff39723e */ /* 0x000fca00024050ff */
[----:B------:R0:W-:Y:S01]  /*3f30*/  @P0 STG.E desc[UR40][R58.64+0x20], R57 ;  /* 0x000020393a000986 */ /* 0x0001e2000c101928 */
[----:B------:R-:W-:-:S05]  /*3f40*/  IADD3 R125, P0, R112, 0x80, RZ ;  /* 0x00000080707d7810 */ /* 0x000fca0007f1e0ff */
[----:B------:R-:W-:Y:S01]  /*3f50*/  IMAD.X R113, RZ, RZ, R113, P0 ;  /* 0x000000ffff717224 */ /* 0x000fe200000e0671 */
[----:B------:R-:W-:-:S13]  /*3f60*/  ISETP.GT.AND P0, PT, R3, 0x8, P1 ;  /* 0x000000080300780c */ /* 0x000fda0000f04270 */
[----:B0-----:R-:W-:Y:S05]  /*3f70*/  @!P0 BRA `(.L_x_45) ;  /* 0x0000000000048947 */ /* 0x001fea0003800000 */
[----:B------:R0:W5:Y:S02]  /*3f80*/  LDG.E.LTC128B R118, desc[UR40][R102.64+0x24] ;  /* 0x0000242866767981 */ /* 0x000164000c1e1920 */
.L_x_45:
[----:B------:R-:W-:Y:S05]  /*3f90*/  BSYNC B1 ;  /* 0x0000000000017941 */ /* 0x000fea0003800000 */
.L_x_44:
[----:B-----5:R-:W-:Y:S01]  /*3fa0*/  LOP3.LUT R57, R118, 0xffffe000, RZ, 0xc0, !PT ;  /* 0xffffe00076397812 */ /* 0x020fe200078ec0ff */
[----:B------:R-:W-:Y:S01]  /*3fb0*/  IMAD R60, R113, R110, RZ ;  /* 0x0000006e713c7224 */ /* 0x000fe200078e02ff */
[----:B------:R-:W-:Y:S01]  /*3fc0*/  ISETP.GT.AND P2, PT, R4, 0x10, PT ;  /* 0x000000100400780c */ /* 0x000fe20003f44270 */
[----:B------:R-:W-:Y:S02]  /*3fd0*/  BSSY B1, `(.L_x_46) ;  /* 0x0000020000017945 */ /* 0x000fe40003800000 */
[----:B------:R-:W-:Y:S01]  /*3fe0*/  FMUL R56, R57, R90 ;  /* 0x0000005a39387220 */ /* 0x000fe20000400000 */
[C---:B------:R-:W-:Y:S02]  /*3ff0*/  IMAD R107, R125.reuse, R111, R60 ;  /* 0x0000006f7d6b7224 */ /* 0x040fe400078e023c */
[----:B------:R-:W-:-:S04]  /*4000*/  IMAD.WIDE.U32 R60, R125, R110, R10 ;  /* 0x0000006e7d3c7225 */ /* 0x000fc800078e000a */
[----:B------:R-:W-:Y:S01]  /*4010*/  FFMA R113, R63, R22, R56 ;  /* 0x000000163f717223 */ /* 0x000fe20000000038 */
[----:B------:R-:W-:-:S04]  /*4020*/  IMAD.IADD R61, R107, 0x1, R61 ;  /* 0x000000016b3d7824 */ /* 0x000fc800078e023d */
[----:B------:R-:W-:Y:S01]  /*4030*/  F2FP.TF32.F32.PACK_B R113, R113 ;  /* 0x00000071ff71723e */ /* 0x000fe200024050ff */
[----:B------:R-:W-:-:S04]  /*4040*/  IMAD.WIDE.U32 R56, R125, R110, R104 ;  /* 0x0000006e7d387225 */ /* 0x000fc800078e0068 */
[----:B------:R0:W-:Y:S01]  /*4050*/  @P0 STG.E desc[UR40][R58.64+0x24], R113 ;  /* 0x000024713a000986 */ /* 0x0001e2000c101928 */
[----:B------:R-:W-:Y:S01]  /*4060*/  IMAD.WIDE.U32 R62, R23, R20, R60 ;  /* 0x00000014173e7225 */ /* 0x000fe200078e003c */
[----:B------:R-:W-:-:S03]  /*4070*/  LEA R60, P0, R56, R12, 0x2 ;  /* 0x0000000c383c7211 */ /* 0x000fc600078010ff */
[----:B------:R-:W-:Y:S02]  /*4080*/  IMAD.IADD R57, R57, 0x1, R107 ;  /* 0x0000000139397824 */ /* 0x000fe400078e026b */
[----:B------:R-:W-:-:S03]  /*4090*/  IMAD.WIDE.U32 R110, R125, R110, R114 ;  /* 0x0000006e7d6e7225 */ /* 0x000fc600078e0072 */
[----:B------:R-:W-:Y:S01]  /*40a0*/  LEA.HI.X R61, R56, R13, R57, 0x2, P0 ;  /* 0x0000000d383d7211 */ /* 0x000fe200000f1439 */
[----:B------:R-:W-:Y:S01]  /*40b0*/  IMAD.IADD R57, R123, 0x1, R63 ;  /* 0x000000017b397824 */ /* 0x000fe200078e023f */
[----:B------:R-:W-:Y:S01]  /*40c0*/  LEA R56, P0, R62, R12, 0x2 ;  /* 0x0000000c3e387211 */ /* 0x000fe200078010ff */
[----:B------:R-:W-:-:S03]  /*40d0*/  IMAD.IADD R107, R107, 0x1, R111 ;  /* 0x000000016b6b7824 */ /* 0x000fc600078e026f */
[----:B------:R-:W-:Y:S02]  /*40e0*/  LEA.HI.X R57, R62, R13, R57, 0x2, P0 ;  /* 0x0000000d3e397211 */ /* 0x000fe400000f1439 */
[----:B------:R-:W-:-:S05]  /*40f0*/  IADD3 R106, P0, R106, R110, RZ ;  /* 0x0000006e6a6a7210 */ /* 0x000fca0007f1e0ff */
[----:B------:R-:W-:Y:S01]  /*4100*/  IMAD.X R104, R107, 0x1, R105, P0 ;  /* 0x000000016b687824 */ /* 0x000fe200000e0669 */
[----:B------:R-:W-:-:S05]  /*4110*/  IADD3 R62, P0, R10, R110, RZ ;  /* 0x0000006e0a3e7210 */ /* 0x000fca0007f1e0ff */
[----:B------:R-:W-:Y:S01]  /*4120*/  IMAD.X R63, R11, 0x1, R107, P0 ;  /* 0x000000010b3f7824 */ /* 0x000fe200000e066b */
[----:B------:R-:W-:Y:S01]  /*4130*/  LEA R10, P0, R106, R12, 0x2 ;  /* 0x0000000c6a0a7211 */ /* 0x000fe200078010ff */
[----:B------:R-:W-:-:S03]  /*4140*/  IMAD.WIDE.U32 R62, R23, R20, R62 ;  /* 0x00000014173e7225 */ /* 0x000fc600078e003e */
[----:B------:R-:W-:Y:S02]  /*4150*/  LEA.HI.X R11, R106, R13, R104, 0x2, P0 ;  /* 0x0000000d6a0b7211 */ /* 0x000fe400000f1468 */
[----:B------:R-:W-:Y:S01]  /*4160*/  P2R R104, PR, RZ, 0x4 ;  /* 0x00000004ff687803 */ /* 0x000fe20000000000 */
[----:B------:R-:W-:Y:S01]  /*4170*/  IMAD.IADD R20, R123, 0x1, R63 ;  /* 0x000000017b147824 */ /* 0x000fe200078e023f */
[----:B------:R-:W-:-:S04]  /*4180*/  LEA R12, P0, R62, R12, 0x2 ;  /* 0x0000000c3e0c7211 */ /* 0x000fc800078010ff */
[----:B------:R-:W-:Y:S02]  /*4190*/  LEA.HI.X R13, R62, R13, R20, 0x2, P0 ;  /* 0x0000000d3e0d7211 */ /* 0x000fe400000f1414 */
[----:B------:R-:W-:-:S13]  /*41a0*/  ISETP.GT.AND P0, PT, R3, RZ, P2 ;  /* 0x000000ff0300720c */ /* 0x000fda0001704270 */
[----:B0-----:R-:W-:Y:S05]  /*41b0*/  @!P0 BRA `(.L_x_47) ;  /* 0x0000000000048947 */ /* 0x001fea0003800000 */
[----:B------:R0:W5:Y:S02]  /*41c0*/  LDG.E.LTC128B R118, desc[UR40][R8.64+0x40] ;  /* 0x0000402808767981 */ /* 0x000164000c1e1920 */
.L_x_47:
[----:B------:R-:W-:Y:S05]  /*41d0*/  BSYNC B1 ;  /* 0x0000000000017941 */ /* 0x000fea0003800000 */
.L_x_46:
[----:B-----5:R-:W-:Y:S01]  /*41e0*/  LOP3.LUT R23, R118, 0xffffe000, RZ, 0xc0, !PT ;  /* 0xffffe00076177812 */ /* 0x020fe200078ec0ff */
        /* <DEDUP_REMOVED lines=10> */
.L_x_49:
[----:B------:R-:W-:Y:S05]  /*4290*/  BSYNC B1 ;  /* 0x0000000000017941 */ /* 0x000fea0003800000 */
.L_x_48:
[----:B-----5:R-:W-:Y:S01]  /*42a0*/  LOP3.LUT R23, R118, 0xffffe000, RZ, 0xc0, !PT ;  /* 0xffffe00076177812 */ /* 0x020fe200078ec0ff */
[----:B------:R-:W-:Y:S04]  /*42b0*/  BSSY B1, `(.L_x_50) ;  /* 0x0000008000017945 */ /* 0x000fe80003800000 */
[----:B------:R-:W-:-:S04]  /*42c0*/  FMUL R20, R23, R90 ;  /* 0x0000005a17147220 */ /* 0x000fc80000400000 */
[----:B------:R-:W-:-:S05]  /*42d0*/  FFMA R65, R65, R22, R20 ;  /* 0x0000001641417223 */ /* 0x000fca0000000014 */
[----:B------:R-:W-:-:S05]  /*42e0*/  F2FP.TF32.F32.PACK_B R65, R65 ;  /* 0x00000041ff41723e */ /* 0x000fca00024050ff */
[----:B------:R0:W-:Y:S01]  /*42f0*/  @P0 STG.E desc[UR40][R14.64+0x44], R65 ;  /* 0x000044410e000986 */ /* 0x0001e2000c101928 */
[----:B------:R-:W-:-:S13]  /*4300*/  ISETP.GT.AND P0, PT, R3, 0x8, P2 ;  /* 0x000000080300780c */ /* 0x000fda0001704270 */
[----:B0-----:R-:W-:Y:S05]  /*4310*/  @!P0 BRA `(.L_x_51) ;  /* 0x0000000000048947 */ /* 0x001fea0003800000 */
[----:B------:R0:W5:Y:S02]  /*4320*/  LDG.E.LTC128B R118, desc[UR40][R102.64+0x40] ;  /* 0x0000402866767981 */ /* 0x000164000c1e1920 */
.L_x_51:
[----:B------:R-:W-:Y:S05]  /*4330*/  BSYNC B1 ;  /* 0x0000000000017941 */ /* 0x000fea0003800000 */
.L_x_50:
        /* <DEDUP_REMOVED lines=9> */
.L_x_53:
[----:B------:R-:W-:Y:S05]  /*43d0*/  BSYNC B1 ;  /* 0x0000000000017941 */ /* 0x000fea0003800000 */
.L_x_52:
        /* <DEDUP_REMOVED lines=11> */
.L_x_55:
[----:B------:R-:W-:Y:S05]  /*4490*/  BSYNC B1 ;  /* 0x0000000000017941 */ /* 0x000fea0003800000 */
.L_x_54:
        /* <DEDUP_REMOVED lines=11> */
.L_x_57:
[----:B------:R-:W-:Y:S05]  /*4550*/  BSYNC B1 ;  /* 0x0000000000017941 */ /* 0x000fea0003800000 */
.L_x_56:
        /* <DEDUP_REMOVED lines=9> */
.L_x_59:
[----:B------:R-:W-:Y:S05]  /*45f0*/  BSYNC B1 ;  /* 0x0000000000017941 */ /* 0x000fea0003800000 */
.L_x_58:
        /* <DEDUP_REMOVED lines=9> */
.L_x_61:
[----:B------:R-:W-:Y:S05]  /*4690*/  BSYNC B1 ;  /* 0x0000000000017941 */ /* 0x000fea0003800000 */
.L_x_60:
        /* <DEDUP_REMOVED lines=11> */
.L_x_63:
[----:B------:R-:W-:Y:S05]  /*4750*/  BSYNC B1 ;  /* 0x0000000000017941 */ /* 0x000fea0003800000 */
.L_x_62:
        /* <DEDUP_REMOVED lines=11> */
.L_x_65:
[----:B------:R-:W-:Y:S05]  /*4810*/  BSYNC B1 ;  /* 0x0000000000017941 */ /* 0x000fea0003800000 */
.L_x_64:
        /* <DEDUP_REMOVED lines=9> */
.L_x_67:
[----:B------:R-:W-:Y:S05]  /*48b0*/  BSYNC B1 ;  /* 0x0000000000017941 */ /* 0x000fea0003800000 */
.L_x_66:
        /* <DEDUP_REMOVED lines=9> */
.L_x_69:
[----:B------:R-:W-:Y:S05]  /*4950*/  BSYNC B1 ;  /* 0x0000000000017941 */ /* 0x000fea0003800000 */
.L_x_68:
        /* <DEDUP_REMOVED lines=11> */
.L_x_71:
[----:B------:R-:W-:Y:S05]  /*4a10*/  BSYNC B1 ;  /* 0x0000000000017941 */ /* 0x000fea0003800000 */
.L_x_70:
        /* <DEDUP_REMOVED lines=11> */
.L_x_73:
[----:B------:R-:W-:Y:S05]  /*4ad0*/  BSYNC B1 ;  /* 0x0000000000017941 */ /* 0x000fea0003800000 */
.L_x_72:
        /* <DEDUP_REMOVED lines=9> */
.L_x_75:
[----:B------:R-:W-:Y:S05]  /*4b70*/  BSYNC B1 ;  /* 0x0000000000017941 */ /* 0x000fea0003800000 */
.L_x_74:
        /* <DEDUP_REMOVED lines=9> */
.L_x_77:
[----:B------:R-:W-:Y:S05]  /*4c10*/  BSYNC B1 ;  /* 0x0000000000017941 */ /* 0x000fea0003800000 */
.L_x_76:
[----:B-----5:R-:W-:Y:S01]  /*4c20*/  LOP3.LUT R23, R118, 0xffffe000, RZ, 0xc0, !PT ;  /* 0xffffe00076177812 */ /* 0x020fe200078ec0ff */
[----:B------:R-:W-:Y:S01]  /*4c30*/  BSSY B1, `(.L_x_78) ;  /* 0x0000009000017945 */ /* 0x000fe20003800000 */
[----:B------:R-:W-:-:S03]  /*4c40*/  ISETP.GT.AND P6, PT, R4, 0x30, PT ;  /* 0x000000300400780c */ /* 0x000fc60003fc4270 */
[----:B------:R-:W-:-:S04]  /*4c50*/  FMUL R20, R23, R90 ;  /* 0x0000005a17147220 */ /* 0x000fc80000400000 */
[----:B------:R-:W-:-:S05]  /*4c60*/  FFMA R79, R79, R22, R20 ;  /* 0x000000164f4f7223 */ /* 0x000fca0000000014 */
[----:B------:R-:W-:-:S05]  /*4c70*/  F2FP.TF32.F32.PACK_B R79, R79 ;  /* 0x0000004fff4f723e */ /* 0x000fca00024050ff */
[----:B------:R0:W-:Y:S01]  /*4c80*/  @P0 STG.E desc[UR40][R58.64+0xa4], R79 ;  /* 0x0000a44f3a000986 */ /* 0x0001e2000c101928 */
[----:B------:R-:W-:-:S13]  /*4c90*/  ISETP.GT.AND P0, PT, R3, RZ, P6 ;  /* 0x000000ff0300720c */ /* 0x000fda0003704270 */
[----:B0-----:R-:W-:Y:S05]  /*4ca0*/  @!P0 BRA `(.L_x_79) ;  /* 0x0000000000048947 */ /* 0x001fea0003800000 */
[----:B------:R0:W5:Y:S02]  /*4cb0*/  LDG.E.LTC128B R118, desc[UR40][R8.64+0xc0] ;  /* 0x0000c02808767981 */ /* 0x000164000c1e1920 */
.L_x_79:
[----:B------:R-:W-:Y:S05]  /*4cc0*/  BSYNC B1 ;  /* 0x0000000000017941 */ /* 0x000fea0003800000 */
.L_x_78:
        /* <DEDUP_REMOVED lines=10> */
.L_x_81:
[----:B------:R-:W-:Y:S05]  /*4d70*/  BSYNC B1 ;  /* 0x0000000000017941 */ /* 0x000fea0003800000 */
.L_x_80:
        /* <DEDUP_REMOVED lines=9> */
.L_x_83:
[----:B------:R-:W-:Y:S05]  /*4e10*/  BSYNC B1 ;  /* 0x0000000000017941 */ /* 0x000fea0003800000 */
.L_x_82:
        /* <DEDUP_REMOVED lines=9> */
.L_x_85:
[----:B------:R-:W-:Y:S05]  /*4eb0*/  BSYNC B1 ;  /* 0x0000000000017941 */ /* 0x000fea0003800000 */
.L_x_84:
        /* <DEDUP_REMOVED lines=10> */
.L_x_87:
[----:B------:R-:W-:Y:S05]  /*4f60*/  BSYNC B1 ;  /* 0x0000000000017941 */ /* 0x000fea0003800000 */
.L_x_86:
[----:B-----5:R-:W-:Y:S01]  /*4f70*/  LOP3.LUT R23, R118, 0xffffe000, RZ, 0xc0, !PT ;  /* 0xffffe00076177812 */ /* 0x020fe200078ec0ff */
[----:B------:R-:W-:Y:S04]  /*4f80*/  BSSY B1, `(.L_x_88) ;  /* 0x000000f000017945 */ /* 0x000fe80003800000 */
[----:B------:R-:W-:-:S04]  /*4f90*/  FMUL R23, R23, R90 ;  /* 0x0000005a17177220 */ /* 0x000fc80000400000 */
[----:B------:R-:W-:-:S05]  /*4fa0*/  FFMA R23, R84, R22, R23 ;  /* 0x0000001654177223 */ /* 0x000fca0000000017 */
[----:B------:R-:W-:-:S05]  /*4fb0*/  F2FP.TF32.F32.PACK_B R23, R23 ;  /* 0x00000017ff17723e */ /* 0x000fca00024050ff */
[----:B------:R0:W-:Y:S01]  /*4fc0*/  @P0 STG.E desc[UR40][R14.64+0xe0], R23 ;  /* 0x0000e0170e000986 */ /* 0x0001e2000c101928 */
[----:B------:R-:W-:-:S05]  /*4fd0*/  IADD3 R62, P0, R21, R108, RZ ;  /* 0x0000006c153e7210 */ /* 0x000fca0007f1e0ff */
[----:B------:R-:W-:Y:S01]  /*4fe0*/  IMAD.X R63, R5, 0x1, R109, P0 ;  /* 0x00000001053f7824 */ /* 0x000fe200000e066d */
[----:B------:R-:W-:-:S05]  /*4ff0*/  IADD3 R64, P0, R21, R108, RZ ;  /* 0x0000006c15407210 */ /* 0x000fca0007f1e0ff */
[----:B------:R-:W-:Y:S01]  /*5000*/  IMAD.X R65, R5, 0x1, R109, P0 ;  /* 0x0000000105417824 */ /* 0x000fe200000e066d */
[----:B------:R-:W-:-:S05]  /*5010*/  IADD3 R20, P0, R21, R14, RZ ;  /* 0x0000000e15147210 */ /* 0x000fca0007f1e0ff */
[----:B------:R-:W-:Y:S01]  /*5020*/  IMAD.X R21, R5, 0x1, R15, P0 ;  /* 0x0000000105157824 */ /* 0x000fe200000e060f */
[----:B------:R-:W-:-:S04]  /*5030*/  ISETP.GT.AND P0, PT, R4, 0x39, PT ;  /* 0x000000390400780c */ /* 0x000fc80003f04270 */
[----:B------:R-:W-:-:S13]  /*5040*/  ISETP.GT.AND P3, PT, R3, RZ, P0 ;  /* 0x000000ff0300720c */ /* 0x000fda0000764270 */
[----:B0-----:R-:W-:Y:S05]  /*5050*/  @!P3 BRA `(.L_x_89) ;  /* 0x000000000004b947 */ /* 0x001fea0003800000 */
[----:B------:R0:W5:Y:S02]  /*5060*/  LDG.E.LTC128B R118, desc[UR40][R8.64+0xe4] ;  /* 0x0000e42808767981 */ /* 0x000164000c1e1920 */
.L_x_89:
[----:B------:R-:W-:Y:S05]  /*5070*/  BSYNC B1 ;  /* 0x0000000000017941 */ /* 0x000fea0003800000 */
.L_x_88:
        /* <DEDUP_REMOVED lines=9> */
.L_x_91:
[----:B------:R-:W-:Y:S05]  /*5110*/  BSYNC B1 ;  /* 0x0000000000017941 */ /* 0x000fea0003800000 */
.L_x_90:
        /* <DEDUP_REMOVED lines=9> */
.L_x_93:
[----:B------:R-:W-:Y:S05]  /*51b0*/  BSYNC B1 ;  /* 0x0000000000017941 */ /* 0x000fea0003800000 */
.L_x_92:
[----:B-----5:R-:W-:-:S05]  /*51c0*/  LOP3.LUT R5, R118, 0xffffe000, RZ, 0xc0, !PT ;  /* 0xffffe00076057812 */ /* 0x020fca00078ec0ff */
[----:B------:R-:W-:-:S04]  /*51d0*/  FMUL R4, R5, R90 ;  /* 0x0000005a05047220 */ /* 0x000fc80000400000 */
[----:B------:R-:W-:-:S05]  /*51e0*/  FFMA R87, R87, R22, R4 ;  /* 0x0000001657577223 */ /* 0x000fca0000000004 */
[----:B------:R-:W-:-:S05]  /*51f0*/  F2FP.TF32.F32.PACK_B R87, R87 ;  /* 0x00000057ff57723e */ /* 0x000fca00024050ff */
[----:B------:R0:W-:Y:S01]  /*5200*/  @P3 STG.E desc[UR40][R58.64+0xe4], R87 ;  /* 0x0000e4573a003986 */ /* 0x0001e2000c101928 */
[----:B------:R-:W-:-:S13]  /*5210*/  ISETP.GT.AND P3, PT, R3, 0x80, P5 ;  /* 0x000000800300780c */ /* 0x000fda0002f64270 */
[----:B------:R-:W2:Y:S01]  /*5220*/  @P3 LDG.E.LTC128B R118, desc[UR40][R60.64] ;  /* 0x000000283c763981 */ /* 0x000ea2000c1e1920 */
[----:B------:R-:W-:Y:S01]  /*5230*/  BSSY B1, `(.L_x_94) ;  /* 0x000000a000017945 */ /* 0x000fe20003800000 */
[----:B--2---:R-:W-:-:S05]  /*5240*/  LOP3.LUT R5, R118, 0xffffe000, RZ, 0xc0, !PT ;  /* 0xffffe00076057812 */ /* 0x004fca00078ec0ff */
[----:B------:R-:W-:-:S04]  /*5250*/  FMUL R5, R5, R90 ;  /* 0x0000005a05057220 */ /* 0x000fc80000400000 */
[----:B------:R-:W-:-:S05]  /*5260*/  FFMA R5, R24, R22, R5 ;  /* 0x0000001618057223 */ /* 0x000fca0000000005 */
[----:B------:R-:W-:-:S05]  /*5270*/  F2FP.TF32.F32.PACK_B R5, R5 ;  /* 0x00000005ff05723e */ /* 0x000fca00024050ff */
[----:B------:R0:W-:Y:S01]  /*5280*/  @P3 STG.E desc[UR40][R20.64], R5 ;  /* 0x0000000514003986 */ /* 0x0001e2000c101928 */
[----:B------:R-:W-:-:S04]  /*5290*/  ISETP.NE.AND P3, PT, R119, RZ, PT ;  /* 0x000000ff7700720c */ /* 0x000fc80003f65270 */
[----:B------:R-:W-:-:S13]  /*52a0*/  ISETP.GT.AND P3, PT, R3, 0x80, P3 ;  /* 0x000000800300780c */ /* 0x000fda0001f64270 */
[----:B0-----:R-:W-:Y:S05]  /*52b0*/  @!P3 BRA `(.L_x_95) ;  /* 0x000000000004b947 */ /* 0x001fea0003800000 */
[----:B------:R0:W5:Y:S02]  /*52c0*/  LDG.E.LTC128B R118, desc[UR40][R56.64+0x4] ;  /* 0x0000042838767981 */ /* 0x000164000c1e1920 */
.L_x_95:
[----:B------:R-:W-:Y:S05]  /*52d0*/  BSYNC B1 ;  /* 0x0000000000017941 */ /* 0x000fea0003800000 */
.L_x_94:
[----:B-----5:R-:W-:Y:S01]  /*52e0*/  LOP3.LUT R5, R118, 0xffffe000, RZ, 0xc0, !PT ;  /* 0xffffe00076057812 */ /* 0x020fe200078ec0ff */
[----:B------:R-:W-:Y:S01]  /*52f0*/  BSSY B1, `(.L_x_96) ;  /* 0x000000a000017945 */ /* 0x000fe20003800000 */
[----:B------:R-:W-:-:S03]  /*5300*/  ISETP.GT.AND P5, PT, R3, 0x88, P5 ;  /* 0x000000880300780c */ /* 0x000fc60002fa4270 */
[----:B------:R-:W-:Y:S01]  /*5310*/  FMUL R4, R5, R90 ;  /* 0x0000005a05047220 */ /* 0x000fe20000400000 */
[----:B------:R-:W-:-:S03]  /*5320*/  @P3 IMAD.MOV.U32 R5, RZ, RZ, R21 ;  /* 0x000000ffff053224 */ /* 0x000fc600078e0015 */
[----:B------:R-:W-:Y:S01]  /*5330*/  FFMA R25, R25, R22, R4 ;  /* 0x0000001619197223 */ /* 0x000fe20000000004 */
[----:B------:R-:W-:-:S04]  /*5340*/  @P3 IMAD.MOV.U32 R4, RZ, RZ, R20 ;  /* 0x000000ffff043224 */ /* 0x000fc800078e0014 */
[----:B------:R-:W-:-:S05]  /*5350*/  F2FP.TF32.F32.PACK_B R25, R25 ;  /* 0x00000019ff19723e */ /* 0x000fca00024050ff */
[----:B------:R2:W-:Y:S01]  /*5360*/  @P3 STG.E desc[UR40][R4.64+0x4], R25 ;  /* 0x0000041904003986 */ /* 0x0005e2000c101928 */
[----:B------:R-:W-:Y:S05]  /*5370*/  @!P5 BRA `(.L_x_97) ;  /* 0x000000000004d947 */ /* 0x000fea0003800000 */
[----:B------:R0:W5:Y:S02]  /*5380*/  LDG.E.LTC128B R118, desc[UR40][R10.64] ;  /* 0x000000280a767981 */ /* 0x000164000c1e1920 */
.L_x_97:
[----:B------:R-:W-:Y:S05]  /*5390*/  BSYNC B1 ;  /* 0x0000000000017941 */ /* 0x000fea0003800000 */
.L_x_96:
[----:B--2--5:R-:W-:Y:S01]  /*53a0*/  LOP3.LUT R5, R118, 0xffffe000, RZ, 0xc0, !PT ;  /* 0xffffe00076057812 */ /* 0x024fe200078ec0ff */
[----:B------:R-:W-:Y:S01]  /*53b0*/  BSSY B1, `(.L_x_98) ;  /* 0x0000009000017945 */ /* 0x000fe20003800000 */
[----:B------:R-:W-:-:S03]  /*53c0*/  ISETP.NE.AND P3, PT, R119, RZ, PT ;  /* 0x000000ff7700720c */ /* 0x000fc60003f65270 */
[----:B------:R-:W-:Y:S01]  /*53d0*/  FMUL R5, R5, R90 ;  /* 0x0000005a05057220 */ /* 0x000fe20000400000 */
[----:B------:R-:W-:-:S03]  /*53e0*/  ISETP.GT.AND P3, PT, R3, 0x88, P3 ;  /* 0x000000880300780c */ /* 0x000fc60001f64270 */
[----:B------:R-:W-:-:S05]  /*53f0*/  FFMA R5, R26, R22, R5 ;  /* 0x000000161a057223 */ /* 0x000fca0000000005 */
[----:B------:R-:W-:-:S05]  /*5400*/  F2FP.TF32.F32.PACK_B R5, R5 ;  /* 0x00000005ff05723e */ /* 0x000fca00024050ff */
[----:B------:R2:W-:Y:S01]  /*5410*/  @P5 STG.E desc[UR40][R62.64], R5 ;  /* 0x000000053e005986 */ /* 0x0005e2000c101928 */
[----:B------:R-:W-:Y:S05]  /*5420*/  @!P3 BRA `(.L_x_99) ;  /* 0x000000000004b947 */ /* 0x000fea0003800000 */
[----:B------:R0:W5:Y:S02]  /*5430*/  LDG.E.LTC128B R118, desc[UR40][R12.64+0x4] ;  /* 0x000004280c767981 */ /* 0x000164000c1e1920 */
.L_x_99:
[----:B------:R-:W-:Y:S05]  /*5440*/  BSYNC B1 ;  /* 0x0000000000017941 */ /* 0x000fea0003800000 */
.L_x_98:
[----:B--2--5:R-:W-:Y:S01]  /*5450*/  LOP3.LUT R5, R118, 0xffffe000, RZ, 0xc0, !PT ;  /* 0xffffe00076057812 */ /* 0x024fe200078ec0ff */
[----:B------:R-:W-:Y:S01]  /*5460*/  BSSY B1, `(.L_x_100) ;  /* 0x0000009000017945 */ /* 0x000fe20003800000 */
[----:B------:R-:W-:-:S03]  /*5470*/  ISETP.NE.AND P5, PT, R120, RZ, PT ;  /* 0x000000ff7800720c */ /* 0x000fc60003fa5270 */
[----:B------:R-:W-:-:S04]  /*5480*/  FMUL R4, R5, R90 ;  /* 0x0000005a05047220 */ /* 0x000fc80000400000 */
[----:B------:R-:W-:-:S05]  /*5490*/  FFMA R27, R27, R22, R4 ;  /* 0x000000161b1b7223 */ /* 0x000fca0000000004 */
[----:B------:R-:W-:-:S05]  /*54a0*/  F2FP.TF32.F32.PACK_B R27, R27 ;  /* 0x0000001bff1b723e */ /* 0x000fca00024050ff */
[----:B------:R2:W-:Y:S01]  /*54b0*/  @P3 STG.E desc[UR40][R64.64+0x4], R27 ;  /* 0x0000041b40003986 */ /* 0x0005e2000c101928 */
[----:B------:R-:W-:-:S13]  /*54c0*/  ISETP.GT.AND P3, PT, R3, 0x80, P5 ;  /* 0x000000800300780c */ /* 0x000fda0002f64270 */
[----:B--2---:R-:W-:Y:S05]  /*54d0*/  @!P3 BRA `(.L_x_101) ;  /* 0x000000000004b947 */ /* 0x004fea0003800000 */
[----:B------:R2:W5:Y:S02]  /*54e0*/  LDG.E.LTC128B R118, desc[UR40][R56.64+0x20] ;  /* 0x0000202838767981 */ /* 0x000564000c1e1920 */
.L_x_101:
[----:B------:R-:W-:Y:S05]  /*54f0*/  BSYNC B1 ;  /* 0x0000000000017941 */ /* 0x000fea0003800000 */
.L_x_100:
[----:B-----5:R-:W-:Y:S01]  /*5500*/  LOP3.LUT R5, R118, 0xffffe000, RZ, 0xc0, !PT ;  /* 0xffffe00076057812 */ /* 0x020fe200078ec0ff */
[----:B------:R-:W-:Y:S01]  /*5510*/  @P3 IMAD.MOV.U32 R4, RZ, RZ, R20 ;  /* 0x000000ffff043224 */ /* 0x000fe200078e0014 */
[----:B------:R-:W-:Y:S01]  /*5520*/  ISETP.NE.AND P5, PT, R121, RZ, PT ;  /* 0x000000ff7900720c */ /* 0x000fe20003fa5270 */
[----:B------:R-:W-:Y:S02]  /*5530*/  BSSY B1, `(.L_x_102) ;  /* 0x0000009000017945 */ /* 0x000fe40003800000 */
[----:B------:R-:W-:-:S04]  /*5540*/  FMUL R5, R5, R90 ;  /* 0x0000005a05057220 */ /* 0x000fc80000400000 */
[----:B-1-3--:R-:W-:Y:S01]  /*5550*/  FFMA R9, R28, R22, R5 ;  /* 0x000000161c097223 */ /* 0x00afe20000000005 */
[----:B------:R-:W-:-:S04]  /*5560*/  @P3 IMAD.MOV.U32 R5, RZ, RZ, R21 ;  /* 0x000000ffff053224 */ /* 0x000fc800078e0015 */
[----:B------:R-:W-:-:S05]  /*5570*/  F2FP.TF32.F32.PACK_B R9, R9 ;  /* 0x00000009ff09723e */ /* 0x000fca00024050ff */
[----:B------:R1:W-:Y:S01]  /*5580*/  @P3 STG.E desc[UR40][R4.64+0x20], R9 ;  /* 0x0000200904003986 */ /* 0x0003e2000c101928 */
[----:B------:R-:W-:-:S13]  /*5590*/  ISETP.GT.AND P3, PT, R3, 0x80, P5 ;  /* 0x000000800300780c */ /* 0x000fda0002f64270 */
[----:B-1----:R-:W-:Y:S05]  /*55a0*/  @!P3 BRA `(.L_x_103) ;  /* 0x000000000004b947 */ /* 0x002fea0003800000 */
[----:B------:R1:W5:Y:S02]  /*55b0*/  LDG.E.LTC128B R118, desc[UR40][R56.64+0x24] ;  /* 0x0000242838767981 */ /* 0x000364000c1e1920 */
.L_x_103:
[----:B------:R-:W-:Y:S05]  /*55c0*/  BSYNC B1 ;  /* 0x0000000000017941 */ /* 0x000fea0003800000 */
.L_x_102:
[----:B-----5:R-:W-:Y:S01]  /*55d0*/  LOP3.LUT R5, R118, 0xffffe000, RZ, 0xc0, !PT ;  /* 0xffffe00076057812 */ /* 0x020fe200078ec0ff */
[----:B------:R-:W-:Y:S04]  /*55e0*/  BSSY B1, `(.L_x_104) ;  /* 0x000000b000017945 */ /* 0x000fe80003800000 */
[----:B------:R-:W-:Y:S01]  /*55f0*/  FMUL R4, R5, R90 ;  /* 0x0000005a05047220 */ /* 0x000fe20000400000 */
[----:B------:R-:W-:-:S03]  /*5600*/  @P3 IMAD.MOV.U32 R5, RZ, RZ, R21 ;  /* 0x000000ffff053224 */ /* 0x000fc600078e0015 */
[----:B------:R-:W-:Y:S01]  /*5610*/  FFMA R29, R29, R22, R4 ;  /* 0x000000161d1d7223 */ /* 0x000fe20000000004 */
[----:B------:R-:W-:-:S04]  /*5620*/  @P3 IMAD.MOV.U32 R4, RZ, RZ, R20 ;  /* 0x000000ffff043224 */ /* 0x000fc800078e0014 */
[----:B------:R-:W-:-:S05]  /*5630*/  F2FP.TF32.F32.PACK_B R29, R29 ;  /* 0x0000001dff1d723e */ /* 0x000fca00024050ff */
[----:B------:R3:W-:Y:S01]  /*5640*/  @P3 STG.E desc[UR40][R4.64+0x24], R29 ;  /* 0x0000241d04003986 */ /* 0x0007e2000c101928 */
[----:B------:R-:W-:-:S04]  /*5650*/  ISETP.NE.AND P3, PT, R120, RZ, PT ;  /* 0x000000ff7800720c */ /* 0x000fc80003f65270 */
[----:B------:R-:W-:-:S13]  /*5660*/  ISETP.GT.AND P3, PT, R3, 0x88, P3 ;  /* 0x000000880300780c */ /* 0x000fda0001f64270 */
[----:B---3--:R-:W-:Y:S05]  /*5670*/  @!P3 BRA `(.L_x_105) ;  /* 0x000000000004b947 */ /* 0x008fea0003800000 */
[----:B------:R3:W5:Y:S02]  /*5680*/  LDG.E.LTC128B R118, desc[UR40][R12.64+0x20] ;  /* 0x000020280c767981 */ /* 0x000764000c1e1920 */
.L_x_105:
[----:B------:R-:W-:Y:S05]  /*5690*/  BSYNC B1 ;  /* 0x0000000000017941 */ /* 0x000fea0003800000 */
.L_x_104:
        /* <DEDUP_REMOVED lines=9> */
.L_x_107:
[----:B------:R-:W-:Y:S05]  /*5730*/  BSYNC B1 ;  /* 0x0000000000017941 */ /* 0x000fea0003800000 */
.L_x_106:
[----:B-----5:R-:W-:Y:S01]  /*5740*/  LOP3.LUT R5, R118, 0xffffe000, RZ, 0xc0, !PT ;  /* 0xffffe00076057812 */ /* 0x020fe200078ec0ff */
[----:B------:R-:W-:Y:S01]  /*5750*/  BSSY B1, `(.L_x_108) ;  /* 0x000000b000017945 */ /* 0x000fe20003800000 */
[----:B------:R-:W-:-:S03]  /*5760*/  ISETP.NE.AND P5, PT, R104, RZ, PT ;  /* 0x000000ff6800720c */ /* 0x000fc60003fa5270 */
[----:B------:R-:W-:Y:S01]  /*5770*/  FMUL R4, R5, R90 ;  /* 0x0000005a05047220 */ /* 0x000fe20000400000 */
[----:B------:R-:W-:-:S03]  /*5780*/  @P3 IMAD.MOV.U32 R5, RZ, RZ, R7 ;  /* 0x000000ffff053224 */ /* 0x000fc600078e0007 */
[----:B------:R-:W-:Y:S01]  /*5790*/  FFMA R31, R31, R22, R4 ;  /* 0x000000161f1f7223 */ /* 0x000fe20000000004 */
[----:B------:R-:W-:-:S04]  /*57a0*/  @P3 IMAD.MOV.U32 R4, RZ, RZ, R6 ;  /* 0x000000ffff043224 */ /* 0x000fc800078e0006 */
[----:B------:R-:W-:-:S05]  /*57b0*/  F2FP.TF32.F32.PACK_B R31, R31 ;  /* 0x0000001fff1f723e */ /* 0x000fca00024050ff */
[----:B------:R0:W-:Y:S01]  /*57c0*/  @P3 STG.E desc[UR40][R4.64+0x24], R31 ;  /* 0x0000241f04003986 */ /* 0x0001e2000c101928 */
[----:B------:R-:W-:-:S13]  /*57d0*/  ISETP.GT.AND P3, PT, R3, 0x80, P5 ;  /* 0x000000800300780c */ /* 0x000fda0002f64270 */
[----:B0-----:R-:W-:Y:S05]  /*57e0*/  @!P3 BRA `(.L_x_109) ;  /* 0x000000000004b947 */ /* 0x001fea0003800000 */
[----:B------:R0:W5:Y:S02]  /*57f0*/  LDG.E.LTC128B R118, desc[UR40][R56.64+0x40] ;  /* 0x0000402838767981 */ /* 0x000164000c1e1920 */
.L_x_109:
[----:B------:R-:W-:Y:S05]  /*5800*/  BSYNC B1 ;  /* 0x0000000000017941 */ /* 0x000fea0003800000 */
.L_x_108:
[----:B-----5:R-:W-:Y:S01]  /*5810*/  LOP3.LUT R5, R118, 0xffffe000, RZ, 0xc0, !PT ;  /* 0xffffe00076057812 */ /* 0x020fe200078ec0ff */
[----:B------:R-:W-:Y:S01]  /*5820*/  @P3 IMAD.MOV.U32 R4, RZ, RZ, R20 ;  /* 0x000000ffff043224 */ /* 0x000fe200078e0014 */
[----:B------:R-:W-:Y:S01]  /*5830*/  ISETP.NE.AND P5, PT, R105, RZ, PT ;  /* 0x000000ff6900720c */ /* 0x000fe20003fa5270 */
[----:B------:R-:W-:Y:S02]  /*5840*/  BSSY B1, `(.L_x_110) ;  /* 0x0000009000017945 */ /* 0x000fe40003800000 */
[----:B------:R-:W-:-:S04]  /*5850*/  FMUL R5, R5, R90 ;  /* 0x0000005a05057220 */ /* 0x000fc80000400000 */
[----:B------:R-:W-:Y:S01]  /*5860*/  FFMA R9, R32, R22, R5 ;  /* 0x0000001620097223 */ /* 0x000fe20000000005 */
[----:B------:R-:W-:-:S04]  /*5870*/  @P3 IMAD.MOV.U32 R5, RZ, RZ, R21 ;  /* 0x000000ffff053224 */ /* 0x000fc800078e0015 */
[----:B------:R-:W-:-:S05]  /*5880*/  F2FP.TF32.F32.PACK_B R9, R9 ;  /* 0x00000009ff09723e */ /* 0x000fca00024050ff */
[----:B------:R0:W-:Y:S01]  /*5890*/  @P3 STG.E desc[UR40][R4.64+0x40], R9 ;  /* 0x0000400904003986 */ /* 0x0001e2000c101928 */
[----:B------:R-:W-:-:S13]  /*58a0*/  ISETP.GT.AND P3, PT, R3, 0x80, P5 ;  /* 0x000000800300780c */ /* 0x000fda0002f64270 */
[----:B0-----:R-:W-:Y:S05]  /*58b0*/  @!P3 BRA `(.L_x_111) ;  /* 0x000000000004b947 */ /* 0x001fea0003800000 */
[----:B------:R0:W5:Y:S02]  /*58c0*/  LDG.E.LTC128B R118, desc[UR40][R56.64+0x44] ;  /* 0x0000442838767981 */ /* 0x000164000c1e1920 */
.L_x_111:
[----:B------:R-:W-:Y:S05]  /*58d0*/  BSYNC B1 ;  /* 0x0000000000017941 */ /* 0x000fea0003800000 */
.L_x_110:
        /* <DEDUP_REMOVED lines=10> */
[----:B0-----:R-:W-:Y:S05]  /*5980*/  @!P3 BRA `(.L_x_113) ;  /* 0x000000000004b947 */ /* 0x001fea0003800000 */
[----:B------:R0:W5:Y:S02]  /*5990*/  LDG.E.LTC128B R118, desc[UR40][R12.64+0x40] ;  /* 0x000040280c767981 */ /* 0x000164000c1e1920 */
.L_x_113:
[----:B------:R-:W-:Y:S05]  /*59a0*/  BSYNC B1 ;  /* 0x0000000000017941 */ /* 0x000fea0003800000 */
.L_x_112:
[----:B-----5:R-:W-:Y:S01]  /*59b0*/  LOP3.LUT R5, R118, 0xffffe000, RZ, 0xc0, !PT ;  /* 0xffffe00076057812 */ /* 0x020fe200078ec0ff */
[----:B------:R-:W-:Y:S01]  /*59c0*/  @P3 IMAD.MOV.U32 R4, RZ, RZ, R6 ;  /* 0x000000ffff043224 */ /* 0x000fe200078e0006 */
[----:B------:R-:W-:Y:S03]  /*59d0*/  BSSY B1, `(.L_x_114) ;  /* 0x0000009000017945 */ /* 0x000fe60003800000 */
        /* <DEDUP_REMOVED lines=8> */
.L_x_115:
[----:B------:R-:W-:Y:S05]  /*5a60*/  BSYNC B1 ;  /* 0x0000000000017941 */ /* 0x000fea0003800000 */
.L_x_114:
        /* <DEDUP_REMOVED lines=12> */
.L_x_117:
[----:B------:R-:W-:Y:S05]  /*5b30*/  BSYNC B1 ;  /* 0x0000000000017941 */ /* 0x000fea0003800000 */
.L_x_116:
        /* <DEDUP_REMOVED lines=12> */
.L_x_119:
[----:B------:R-:W-:Y:S05]  /*5c00*/  BSYNC B1 ;  /* 0x0000000000017941 */ /* 0x000fea0003800000 */
.L_x_118:
        /* <DEDUP_REMOVED lines=12> */
.L_x_121:
[----:B------:R-:W-:Y:S05]  /*5cd0*/  BSYNC B1 ;  /* 0x0000000000017941 */ /* 0x000fea0003800000 */
.L_x_120:
        /* <DEDUP_REMOVED lines=11> */
.L_x_123:
[----:B------:R-:W-:Y:S05]  /*5d90*/  BSYNC B1 ;  /* 0x0000000000017941 */ /* 0x000fea0003800000 */
.L_x_122:
        /* <DEDUP_REMOVED lines=12> */
.L_x_125:
[----:B------:R-:W-:Y:S05]  /*5e60*/  BSYNC B1 ;  /* 0x0000000000017941 */ /* 0x000fea0003800000 */
.L_x_124:
        /* <DEDUP_REMOVED lines=12> */
.L_x_127:
[----:B------:R-:W-:Y:S05]  /*5f30*/  BSYNC B1 ;  /* 0x0000000000017941 */ /* 0x000fea0003800000 */
.L_x_126:
        /* <DEDUP_REMOVED lines=12> */
.L_x_129:
[----:B------:R-:W-:Y:S05]  /*6000*/  BSYNC B1 ;  /* 0x0000000000017941 */ /* 0x000fea0003800000 */
.L_x_128:
        /* <DEDUP_REMOVED lines=11> */
.L_x_131:
[----:B------:R-:W-:Y:S05]  /*60c0*/  BSYNC B1 ;  /* 0x0000000000017941 */ /* 0x000fea0003800000 */
.L_x_130:
        /* <DEDUP_REMOVED lines=12> */
.L_x_133:
[----:B------:R-:W-:Y:S05]  /*6190*/  BSYNC B1 ;  /* 0x0000000000017941 */ /* 0x000fea0003800000 */
.L_x_132:
        /* <DEDUP_REMOVED lines=11> */
.L_x_135:
[----:B------:R-:W-:Y:S05]  /*6250*/  BSYNC B1 ;  /* 0x0000000000017941 */ /* 0x000fea0003800000 */
.L_x_134:
        /* <DEDUP_REMOVED lines=11> */
.L_x_137:
[----:B------:R-:W-:Y:S05]  /*6310*/  BSYNC B1 ;  /* 0x0000000000017941 */ /* 0x000fea0003800000 */
.L_x_136:
        /* <DEDUP_REMOVED lines=11> */
.L_x_139:
[----:B------:R-:W-:Y:S05]  /*63d0*/  BSYNC B1 ;  /* 0x0000000000017941 */ /* 0x000fea0003800000 */
.L_x_138:
        /* <DEDUP_REMOVED lines=11> */
.L_x_141:
[----:B------:R-:W-:Y:S05]  /*6490*/  BSYNC B1 ;  /* 0x0000000000017941 */ /* 0x000fea0003800000 */
.L_x_140:
        /* <DEDUP_REMOVED lines=11> */
.L_x_143:
[----:B------:R-:W-:Y:S05]  /*6550*/  BSYNC B1 ;  /* 0x0000000000017941 */ /* 0x000fea0003800000 */
.L_x_142:
        /* <DEDUP_REMOVED lines=11> */
.L_x_145:
[----:B------:R-:W-:Y:S05]  /*6610*/  BSYNC B1 ;  /* 0x0000000000017941 */ /* 0x000fea0003800000 */
.L_x_144:
[----:B0----5:R-:W-:Y:S01]  /*6620*/  LOP3.LUT R5, R118, 0xffffe000, RZ, 0xc0, !PT ;  /* 0xffffe00076057812 */ /* 0x021fe200078ec0ff */
[----:B------:R-:W-:Y:S01]  /*6630*/  @P6 IMAD.MOV.U32 R4, RZ, RZ, R6 ;  /* 0x000000ffff046224 */ /* 0x000fe200078e0006 */
[----:B------:R-:W-:Y:S01]  /*6640*/  ISETP.GT.AND P2, PT, R3, 0x88, P2 ;  /* 0x000000880300780c */ /* 0x000fe20001744270 */
[----:B------:R-:W-:Y:S02]  /*6650*/  BSSY B1, `(.L_x_146) ;  /* 0x0000008000017945 */ /* 0x000fe40003800000 */
[----:B------:R-:W-:-:S04]  /*6660*/  FMUL R5, R5, R90 ;  /* 0x0000005a05057220 */ /* 0x000fc80000400000 */
[----:B------:R-:W-:Y:S01]  /*6670*/  FFMA R9, R50, R22, R5 ;  /* 0x0000001632097223 */ /* 0x000fe20000000005 */
[----:B------:R-:W-:-:S04]  /*6680*/  @P6 IMAD.MOV.U32 R5, RZ, RZ, R7 ;  /* 0x000000ffff056224 */ /* 0x000fc800078e0007 */
[----:B------:R-:W-:-:S05]  /*6690*/  F2FP.TF32.F32.PACK_B R9, R9 ;  /* 0x00000009ff09723e */ /* 0x000fca00024050ff */
[----:B------:R0:W-:Y:S01]  /*66a0*/  @P6 STG.E desc[UR40][R4.64+0xc0], R9 ;  /* 0x0000c00904006986 */ /* 0x0001e2000c101928 */
[----:B------:R-:W-:Y:S05]  /*66b0*/  @!P2 BRA `(.L_x_147) ;  /* 0x000000000004a947 */ /* 0x000fea0003800000 */
[----:B------:R0:W5:Y:S02]  /*66c0*/  LDG.E.LTC128B R118, desc[UR40][R12.64+0xc4] ;  /* 0x0000c4280c767981 */ /* 0x000164000c1e1920 */
.L_x_147:
[----:B------:R-:W-:Y:S05]  /*66d0*/  BSYNC B1 ;  /* 0x0000000000017941 */ /* 0x000fea0003800000 */
.L_x_146:
[----:B0----5:R-:W-:Y:S01]  /*66e0*/  LOP3.LUT R5, R118, 0xffffe000, RZ, 0xc0, !PT ;  /* 0xffffe00076057812 */ /* 0x021fe200078ec0ff */
        /* <DEDUP_REMOVED lines=10> */
.L_x_149:
[----:B------:R-:W-:Y:S05]  /*6790*/  BSYNC B1 ;  /* 0x0000000000017941 */ /* 0x000fea0003800000 */
.L_x_148:
        /* <DEDUP_REMOVED lines=11> */
.L_x_151:
[----:B------:R-:W-:Y:S05]  /*6850*/  BSYNC B1 ;  /* 0x0000000000017941 */ /* 0x000fea0003800000 */
.L_x_150:
[----:B0----5:R-:W-:Y:S01]  /*6860*/  LOP3.LUT R5, R118, 0xffffe000, RZ, 0xc0, !PT ;  /* 0xffffe00076057812 */ /* 0x021fe200078ec0ff */
[----:B------:R-:W-:Y:S01]  /*6870*/  BSSY B1, `(.L_x_152) ;  /* 0x0000008000017945 */ /* 0x000fe20003800000 */
[----:B------:R-:W-:-:S03]  /*6880*/  ISETP.GT.AND P1, PT, R3, 0x88, P1 ;  /* 0x000000880300780c */ /* 0x000fc60000f24270 */
[----:B------:R-:W-:-:S04]  /*6890*/  FMUL R4, R5, R90 ;  /* 0x0000005a05047220 */ /* 0x000fc80000400000 */
[----:B------:R-:W-:-:S05]  /*68a0*/  FFMA R53, R53, R22, R4 ;  /* 0x0000001635357223 */ /* 0x000fca0000000004 */
[----:B------:R-:W-:-:S05]  /*68b0*/  F2FP.TF32.F32.PACK_B R53, R53 ;  /* 0x00000035ff35723e */ /* 0x000fca00024050ff */
[----:B------:R0:W-:Y:S01]  /*68c0*/  @P2 STG.E desc[UR40][R20.64+0xe4], R53 ;  /* 0x0000e43514002986 */ /* 0x0001e2000c101928 */
[----:B------:R-:W-:Y:S05]  /*68d0*/  @!P1 BRA `(.L_x_153) ;  /* 0x0000000000049947 */ /* 0x000fea0003800000 */
[----:B------:R0:W5:Y:S02]  /*68e0*/  LDG.E.LTC128B R118, desc[UR40][R12.64+0xe0] ;  /* 0x0000e0280c767981 */ /* 0x000164000c1e1920 */
.L_x_153:
[----:B------:R-:W-:Y:S05]  /*68f0*/  BSYNC B1 ;  /* 0x0000000000017941 */ /* 0x000fea0003800000 */
.L_x_152:
[----:B-----5:R-:W-:Y:S01]  /*6900*/  LOP3.LUT R5, R118, 0xffffe000, RZ, 0xc0, !PT ;  /* 0xffffe00076057812 */ /* 0x020fe200078ec0ff */
        /* <DEDUP_REMOVED lines=10> */
.L_x_155:
[----:B------:R-:W-:Y:S05]  /*69b0*/  BSYNC B1 ;  /* 0x0000000000017941 */ /* 0x000fea0003800000 */
.L_x_154:
[----:B------:R-:W-:Y:S05]  /*69c0*/  @!P0 BRA `(.L_x_156) ;  /* 0x0000001400688947 */ /* 0x000fea0003800000 */
[----:B-----5:R-:W-:-:S05]  /*69d0*/  LOP3.LUT R3, R118, 0xffffe000, RZ, 0xc0, !PT ;  /* 0xffffe00076037812 */ /* 0x020fca00078ec0ff */
[----:B0-----:R-:W-:-:S04]  /*69e0*/  FMUL R4, R3, R90 ;  /* 0x0000005a03047220 */ /* 0x001fc80000400000 */
[----:B------:R-:W-:-:S05]  /*69f0*/  FFMA R55, R55, R22, R4 ;  /* 0x0000001637377223 */ /* 0x000fca0000000004 */
[----:B------:R-:W-:-:S05]  /*6a00*/  F2FP.TF32.F32.PACK_B R55, R55 ;  /* 0x00000037ff37723e */ /* 0x000fca00024050ff */
[----:B------:R0:W-:Y:S01]  /*6a10*/  STG.E desc[UR40][R6.64+0xe4], R55 ;  /* 0x0000e43706007986 */ /* 0x0001e2000c101928 */
[----:B------:R-:W-:Y:S05]  /*6a20*/  BRA `(.L_x_156) ;  /* 0x0000001400507947 */ /* 0x000fea0003800000 */
.L_x_33:
[----:B------:R-:W-:Y:S01]  /*6a30*/  ISETP.GT.AND P4, PT, R4, 0x1, PT ;  /* 0x000000010400780c */ /* 0x000fe20003f84270 */
[----:B------:R-:W-:Y:S01]  /*6a40*/  ULDC.64 UR4, c[0x0][0x5c0] ;  /* 0x0001700000047ab9 */ /* 0x000fe20000000a00 */
[-C--:B------:R-:W-:Y:S01]  /*6a50*/  FMUL R5, R56, R22.reuse ;  /* 0x0000001638057220 */ /* 0x080fe20000400000 */
[C---:B------:R-:W-:Y:S01]  /*6a60*/  LEA R8, P2, R102.reuse, UR4, 0x2 ;  /* 0x0000000466087c11 */ /* 0x040fe2000f8410ff */
[-C--:B------:R-:W-:Y:S01]  /*6a70*/  FMUL R57, R57, R22.reuse ;  /* 0x0000001639397220 */ /* 0x080fe20000400000 */
[----:B------:R-:W-:Y:S01]  /*6a80*/  ISETP.GT.AND P1, PT, R3, RZ, P4 ;  /* 0x000000ff0300720c */ /* 0x000fe20002724270 */
[----:B------:R-:W-:Y:S01]  /*6a90*/  IMAD.SHL.U32 R15, R91, 0x4, RZ ;  /* 0x000000045b0f7824 */ /* 0x000fe200078e00ff */
[----:B------:R-:W-:Y:S01]  /*6aa0*/  LEA.HI.X R9, R102, UR5, R115, 0x2, P2 ;  /* 0x0000000566097c11 */ /* 0x000fe200090f1473 */
[----:B------:R-:W-:Y:S01]  /*6ab0*/  IMAD.SHL.U32 R103, R92, 0x4, RZ ;  /* 0x000000045c677824 */ /* 0x000fe200078e00ff */
[----:B------:R-:W-:Y:S01]  /*6ac0*/  F2FP.TF32.F32.PACK_B R5, R5 ;  /* 0x00000005ff05723e */ /* 0x000fe200024050ff */
[-C--:B------:R-:W-:Y:S01]  /*6ad0*/  FMUL R13, R58, R22.reuse ;  /* 0x000000163a0d7220 */ /* 0x080fe20000400000 */
[----:B------:R-:W-:Y:S01]  /*6ae0*/  F2FP.TF32.F32.PACK_B R57, R57 ;  /* 0x00000039ff39723e */ /* 0x000fe200024050ff */
[-C--:B------:R-:W-:Y:S01]  /*6af0*/  FMUL R59, R59, R22.reuse ;  /* 0x000000163b3b7220 */ /* 0x080fe20000400000 */
[----:B------:R-:W-:Y:S01]  /*6b00*/  SHF.L.U64.HI R7, R91, 0x2, R94 ;  /* 0x000000025b077819 */ /* 0x000fe2000001025e */
[----:B------:R0:W-:Y:S01]  /*6b10*/  @P0 STG.E desc[UR40][R8.64], R5 ;  /* 0x0000000508000986 */ /* 0x0001e2000c101928 */
[----:B------:R-:W-:Y:S01]  /*6b20*/  ISETP.GT.AND P0, PT, R3, 0x8, P5 ;  /* 0x000000080300780c */ /* 0x000fe20002f04270 */
[----:B------:R-:W-:Y:S01]  /*6b30*/  FMUL R61, R61, R22 ;  /* 0x000000163d3d7220 */ /* 0x000fe20000400000 */
[----:B------:R-:W-:Y:S01]  /*6b40*/  SHF.L.U64.HI R23, R92, 0x2, R93 ;  /* 0x000000025c177819 */ /* 0x000fe2000001025d */
[----:B------:R-:W-:Y:S01]  /*6b50*/  @P1 STG.E desc[UR40][R8.64+0x4], R57 ;  /* 0x0000043908001986 */ /* 0x000fe2000c101928 */
[----:B------:R-:W-:Y:S01]  /*6b60*/  IADD3 R10, P1, R15, R8, RZ ;  /* 0x000000080f0a7210 */ /* 0x000fe20007f3e0ff */
[-C--:B------:R-:W-:Y:S01]  /*6b70*/  FMUL R63, R63, R22.reuse ;  /* 0x000000163f3f7220 */ /* 0x080fe20000400000 */
[----:B------:R-:W-:Y:S01]  /*6b80*/  F2FP.TF32.F32.PACK_B R13, R13 ;  /* 0x0000000dff0d723e */ /* 0x000fe200024050ff */
[----:B------:R-:W-:Y:S01]  /*6b90*/  FMUL R65, R65, R22 ;  /* 0x0000001641417220 */ /* 0x000fe20000400000 */
[----:B------:R-:W-:Y:S01]  /*6ba0*/  ISETP.GT.AND P3, PT, R4, 0x8, PT ;  /* 0x000000080400780c */ /* 0x000fe20003f64270 */
[----:B------:R-:W-:Y:S01]  /*6bb0*/  IMAD.X R11, R7, 0x1, R9, P1 ;  /* 0x00000001070b7824 */ /* 0x000fe200008e0609 */
[----:B------:R-:W-:Y:S01]  /*6bc0*/  IADD3 R6, P1, P2, R103, R8, R15 ;  /* 0x0000000867067210 */ /* 0x000fe20007a3e00f */
[-C--:B0-----:R-:W-:Y:S01]  /*6bd0*/  FMUL R5, R60, R22.reuse ;  /* 0x000000163c057220 */ /* 0x081fe20000400000 */
[----:B------:R-:W-:Y:S01]  /*6be0*/  F2FP.TF32.F32.PACK_B R59, R59 ;  /* 0x0000003bff3b723e */ /* 0x000fe200024050ff */
[-C--:B------:R-:W-:Y:S01]  /*6bf0*/  FMUL R67, R67, R22.reuse ;  /* 0x0000001643437220 */ /* 0x080fe20000400000 */
[----:B------:R-:W-:Y:S01]  /*6c00*/  IADD3.X R7, R23, R9, R7, P1, P2 ;  /* 0x0000000917077210 */ /* 0x000fe20000fe4407 */
[----:B------:R0:W-:Y:S01]  /*6c10*/  @P0 STG.E desc[UR40][R10.64], R13 ;  /* 0x0000000d0a000986 */ /* 0x0001e2000c101928 */
[----:B------:R-:W-:Y:S01]  /*6c20*/  ISETP.GT.AND P1, PT, R3, 0x8, P4 ;  /* 0x000000080300780c */ /* 0x000fe20002724270 */
[-C--:B------:R-:W-:Y:S01]  /*6c30*/  FMUL R69, R69, R22.reuse ;  /* 0x0000001645457220 */ /* 0x080fe20000400000 */
[----:B------:R-:W-:Y:S01]  /*6c40*/  ISETP.GT.AND P0, PT, R3, RZ, P3 ;  /* 0x000000ff0300720c */ /* 0x000fe20001f04270 */
[-C--:B------:R-:W-:Y:S01]  /*6c50*/  FMUL R71, R71, R22.reuse ;  /* 0x0000001647477220 */ /* 0x080fe20000400000 */
[----:B------:R-:W-:Y:S01]  /*6c60*/  F2FP.TF32.F32.PACK_B R5, R5 ;  /* 0x00000005ff05723e */ /* 0x000fe200024050ff */
[-C--:B------:R-:W-:Y:S01]  /*6c70*/  FMUL R73, R73, R22.reuse ;  /* 0x0000001649497220 */ /* 0x080fe20000400000 */
[----:B------:R-:W-:Y:S01]  /*6c80*/  ISETP.GT.AND P2, PT, R4, 0x9, PT ;  /* 0x000000090400780c */ /* 0x000fe20003f44270 */
[-C--:B------:R-:W-:Y:S01]  /*6c90*/  FMUL R75, R75, R22.reuse ;  /* 0x000000164b4b7220 */ /* 0x080fe20000400000 */
[----:B------:R-:W-:Y:S01]  /*6ca0*/  F2FP.TF32.F32.PACK_B R61, R61 ;  /* 0x0000003dff3d723e */ /* 0x000fe200024050ff */
[-C--:B------:R-:W-:Y:S01]  /*6cb0*/  FMUL R77, R77, R22.reuse ;  /* 0x000000164d4d7220 */ /* 0x080fe20000400000 */
[----:B------:R-:W-:Y:S01]  /*6cc0*/  F2FP.TF32.F32.PACK_B R63, R63 ;  /* 0x0000003fff3f723e */ /* 0x000fe200024050ff */
[-C--:B0-----:R-:W-:Y:S01]  /*6cd0*/  FMUL R13, R62, R22.reuse ;  /* 0x000000163e0d7220 */ /* 0x081fe20000400000 */
[----:B------:R-:W-:Y:S01]  /*6ce0*/  F2FP.TF32.F32.PACK_B R65, R65 ;  /* 0x00000041ff41723e */ /* 0x000fe200024050ff */
[----:B------:R-:W-:Y:S01]  /*6cf0*/  @P1 STG.E desc[UR40][R10.64+0x4], R59 ;  /* 0x0000043b0a001986 */ /* 0x000fe2000c101928 */
[----:B------:R-:W-:Y:S01]  /*6d00*/  ISETP.GT.AND P1, PT, R4, 0x11, PT ;  /* 0x000000110400780c */ /* 0x000fe20003f24270 */
[-C--:B------:R-:W-:Y:S01]  /*6d10*/  FMUL R79, R79, R22.reuse ;  /* 0x000000164f4f7220 */ /* 0x080fe20000400000 */
[----:B------:R-:W-:Y:S01]  /*6d20*/  F2FP.TF32.F32.PACK_B R13, R13 ;  /* 0x0000000dff0d723e */ /* 0x000fe200024050ff */
[----:B------:R0:W-:Y:S01]  /*6d30*/  @P0 STG.E desc[UR40][R8.64+0x20], R5 ;  /* 0x0000200508000986 */ /* 0x0001e2000c101928 */
[----:B------:R-:W-:Y:S01]  /*6d40*/  ISETP.GT.AND P0, PT, R3, RZ, P2 ;  /* 0x000000ff0300720c */ /* 0x000fe20001704270 */
[-C--:B------:R-:W-:Y:S01]  /*6d50*/  FMUL R81, R81, R22.reuse ;  /* 0x0000001651517220 */ /* 0x080fe20000400000 */
[----:B------:R-:W-:Y:S01]  /*6d60*/  F2FP.TF32.F32.PACK_B R67, R67 ;  /* 0x00000043ff43723e */ /* 0x000fe200024050ff */
        /* <DEDUP_REMOVED lines=8> */
[-C--:B0-----:R-:W-:Y:S01]  /*6df0*/  FMUL R5, R64, R22.reuse ;  /* 0x0000001640057220 */ /* 0x081fe20000400000 */
[C---:B------:R-:W-:Y:S01]  /*6e00*/  ISETP.GT.AND P4, PT, R4.reuse, 0x29, PT ;  /* 0x000000290400780c */ /* 0x040fe20003f84270 */
[----:B------:R-:W-:Y:S01]  /*6e10*/  @P0 STG.E desc[UR40][R8.64+0x24], R61 ;  /* 0x0000243d08000986 */ /* 0x000fe2000c101928 */
[----:B------:R-:W-:Y:S01]  /*6e20*/  ISETP.GT.AND P0, PT, R3, 0x8, P3 ;  /* 0x000000080300780c */ /* 0x000fe20001f04270 */
[-C--:B------:R-:W-:Y:S01]  /*6e30*/  FMUL R27, R27, R22.reuse ;  /* 0x000000161b1b7220 */ /* 0x080fe20000400000 */
[----:B------:R-:W-:Y:S01]  /*6e40*/  F2FP.TF32.F32.PACK_B R5, R5 ;  /* 0x00000005ff05723e */ /* 0x000fe200024050ff */
[-C--:B------:R-:W-:Y:S01]  /*6e50*/  FMUL R29, R29, R22.reuse ;  /* 0x000000161d1d7220 */ /* 0x080fe20000400000 */
[----:B------:R-:W-:Y:S01]  /*6e60*/  F2FP.TF32.F32.PACK_B R77, R77 ;  /* 0x0000004dff4d723e */ /* 0x000fe200024050ff */
[-C--:B------:R-:W-:Y:S01]  /*6e70*/  FMUL R31, R31, R22.reuse ;  /* 0x000000161f1f7220 */ /* 0x080fe20000400000 */
[----:B------:R-:W-:Y:S01]  /*6e80*/  F2FP.TF32.F32.PACK_B R79, R79 ;  /* 0x0000004fff4f723e */ /* 0x000fe200024050ff */
[-C--:B------:R-:W-:Y:S01]  /*6e90*/  FMUL R33, R33, R22.reuse ;  /* 0x0000001621217220 */ /* 0x080fe20000400000 */
[C---:B------:R-:W-:Y:S01]  /*6ea0*/  ISETP.GT.AND P3, PT, R4.reuse, 0x31, PT ;  /* 0x000000310400780c */ /* 0x040fe20003f64270 */
[-C--:B------:R-:W-:Y:S01]  /*6eb0*/  FMUL R35, R35, R22.reuse ;  /* 0x0000001623237220 */ /* 0x080fe20000400000 */
[----:B------:R-:W-:Y:S01]  /*6ec0*/  F2FP.TF32.F32.PACK_B R81, R81 ;  /* 0x00000051ff51723e */ /* 0x000fe200024050ff */
[-C--:B------:R-:W-:Y:S01]  /*6ed0*/  FMUL R37, R37, R22.reuse ;  /* 0x0000001625257220 */ /* 0x080fe20000400000 */
[----:B------:R-:W-:Y:S01]  /*6ee0*/  F2FP.TF32.F32.PACK_B R83, R83 ;  /* 0x00000053ff53723e */ /* 0x000fe200024050ff */
[----:B------:R0:W-:Y:S01]  /*6ef0*/  @P0 STG.E desc[UR40][R10.64+0x20], R13 ;  /* 0x0000200d0a000986 */ /* 0x0001e2000c101928 */
[----:B------:R-:W-:Y:S01]  /*6f00*/  ISETP.GT.AND P0, PT, R3, 0x8, P2 ;  /* 0x000000080300780c */ /* 0x000fe20001704270 */
[-C--:B------:R-:W-:Y:S01]  /*6f10*/  FMUL R39, R39, R22.reuse ;  /* 0x0000001627277220 */ /* 0x080fe20000400000 */
[----:B------:R-:W-:Y:S01]  /*6f20*/  ISETP.GT.AND P2, PT, R4, 0x10, PT ;  /* 0x000000100400780c */ /* 0x000fe20003f44270 */
        /* <DEDUP_REMOVED lines=9> */
[----:B------:R-:W-:Y:S01]  /*6fc0*/  F2FP.TF32.F32.PACK_B R29, R29 ;  /* 0x0000001dff1d723e */ /* 0x000fe200024050ff */
[----:B------:R-:W-:Y:S01]  /*6fd0*/  @P0 STG.E desc[UR40][R10.64+0x24], R63 ;  /* 0x0000243f0a000986 */ /* 0x000fe2000c101928 */
[----:B------:R-:W-:Y:S01]  /*6fe0*/  ISETP.GT.AND P0, PT, R3, RZ, P2 ;  /* 0x000000ff0300720c */ /* 0x000fe20001704270 */
[-C--:B------:R-:W-:Y:S01]  /*6ff0*/  FMUL R49, R49, R22.reuse ;  /* 0x0000001631317220 */ /* 0x080fe20000400000 */
[----:B------:R-:W-:Y:S01]  /*7000*/  F2FP.TF32.F32.PACK_B R13, R13 ;  /* 0x0000000dff0d723e */ /* 0x000fe200024050ff */
[-C--:B------:R-:W-:Y:S01]  /*7010*/  FMUL R51, R51, R22.reuse ;  /* 0x0000001633337220 */ /* 0x080fe20000400000 */
[----:B------:R-:W-:Y:S01]  /*7020*/  F2FP.TF32.F32.PACK_B R31, R31 ;  /* 0x0000001fff1f723e */ /* 0x000fe200024050ff */
[-C--:B------:R-:W-:Y:S01]  /*7030*/  FMUL R53, R53, R22.reuse ;  /* 0x0000001635357220 */ /* 0x080fe20000400000 */
[----:B------:R-:W-:Y:S01]  /*7040*/  F2FP.TF32.F32.PACK_B R33, R33 ;  /* 0x00000021ff21723e */ /* 0x000fe200024050ff */
[----:B------:R-:W-:Y:S01]  /*7050*/  FMUL R55, R55, R22 ;  /* 0x0000001637377220 */ /* 0x000fe20000400000 */
[----:B------:R-:W-:-:S02]  /*7060*/  F2FP.TF32.F32.PACK_B R35, R35 ;  /* 0x00000023ff23723e */ /* 0x000fc400024050ff */
[----:B------:R-:W-:Y:S02]  /*7070*/  F2FP.TF32.F32.PACK_B R37, R37 ;  /* 0x00000025ff25723e */ /* 0x000fe400024050ff */
[----:B------:R-:W-:Y:S01]  /*7080*/  F2FP.TF32.F32.PACK_B R39, R39 ;  /* 0x00000027ff27723e */ /* 0x000fe200024050ff */
[----:B------:R0:W-:Y:S01]  /*7090*/  @P0 STG.E desc[UR40][R8.64+0x40], R5 ;  /* 0x0000400508000986 */ /* 0x0001e2000c101928 */
[----:B------:R-:W-:Y:S02]  /*70a0*/  ISETP.GT.AND P0, PT, R3, RZ, P1 ;  /* 0x000000ff0300720c */ /* 0x000fe40000f04270 */
[----:B------:R-:W-:Y:S02]  /*70b0*/  F2FP.TF32.F32.PACK_B R41, R41 ;  /* 0x00000029ff29723e */ /* 0x000fe400024050ff */
[----:B------:R-:W-:Y:S02]  /*70c0*/  F2FP.TF32.F32.PACK_B R43, R43 ;  /* 0x0000002bff2b723e */ /* 0x000fe400024050ff */
[----:B------:R-:W-:-:S02]  /*70d0*/  F2FP.TF32.F32.PACK_B R45, R45 ;  /* 0x0000002dff2d723e */ /* 0x000fc400024050ff */
[----:B------:R-:W-:Y:S02]  /*70e0*/  F2FP.TF32.F32.PACK_B R47, R47 ;  /* 0x0000002fff2f723e */ /* 0x000fe400024050ff */
[----:B------:R-:W-:Y:S01]  /*70f0*/  F2FP.TF32.F32.PACK_B R49, R49 ;  /* 0x00000031ff31723e */ /* 0x000fe200024050ff */
[----:B0-----:R-:W-:Y:S01]  /*7100*/  FMUL R5, R68, R22 ;  /* 0x0000001644057220 */ /* 0x001fe20000400000 */
[----:B------:R-:W-:Y:S01]  /*7110*/  F2FP.TF32.F32.PACK_B R51, R51 ;  /* 0x00000033ff33723e */ /* 0x000fe200024050ff */
[----:B------:R-:W-:Y:S01]  /*7120*/  @P0 STG.E desc[UR40][R8.64+0x44], R65 ;  /* 0x0000444108000986 */ /* 0x000fe2000c101928 */
[----:B------:R-:W-:Y:S02]  /*7130*/  ISETP.GT.AND P0, PT, R3, 0x8, P2 ;  /* 0x000000080300780c */ /* 0x000fe40001704270 */
[----:B------:R-:W-:Y:S02]  /*7140*/  ISETP.GT.AND P2, PT, R4, 0x18, PT ;  /* 0x000000180400780c */ /* 0x000fe40003f44270 */
[----:B------:R-:W-:-:S02]  /*7150*/  F2FP.TF32.F32.PACK_B R5, R5 ;  /* 0x00000005ff05723e */ /* 0x000fc400024050ff */
[----:B------:R-:W-:Y:S02]  /*7160*/  F2FP.TF32.F32.PACK_B R53, R53 ;  /* 0x00000035ff35723e */ /* 0x000fe400024050ff */
[----:B------:R-:W-:-:S05]  /*7170*/  F2FP.TF32.F32.PACK_B R55, R55 ;  /* 0x00000037ff37723e */ /* 0x000fca00024050ff */
[----:B------:R0:W-:Y:S01]  /*7180*/  @P0 STG.E desc[UR40][R10.64+0x40], R13 ;  /* 0x0000400d0a000986 */ /* 0x0001e2000c101928 */
[----:B------:R-:W-:Y:S02]  /*7190*/  ISETP.GT.AND P0, PT, R3, 0x8, P1 ;  /* 0x000000080300780c */ /* 0x000fe40000f04270 */
[----:B------:R-:W-:Y:S01]  /*71a0*/  ISETP.GT.AND P1, PT, R4, 0x19, PT ;  /* 0x000000190400780c */ /* 0x000fe20003f24270 */
[----:B0-----:R-:W-:-:S10]  /*71b0*/  FMUL R13, R70, R22 ;  /* 0x00000016460d7220 */ /* 0x001fd40000400000 */
[----:B------:R-:W-:Y:S01]  /*71c0*/  @P0 STG.E desc[UR40][R10.64+0x44], R67 ;  /* 0x000044430a000986 */ /* 0x000fe2000c101928 */
[----:B------:R-:W-:Y:S02]  /*71d0*/  ISETP.GT.AND P0, PT, R3, RZ, P2 ;  /* 0x000000ff0300720c */ /* 0x000fe40001704270 */
[----:B------:R-:W-:-:S11]  /*71e0*/  F2FP.TF32.F32.PACK_B R13, R13 ;  /* 0x0000000dff0d723e */ /* 0x000fd600024050ff */
[----:B------:R0:W-:Y:S01]  /*71f0*/  @P0 STG.E desc[UR40][R8.64+0x60], R5 ;  /* 0x0000600508000986 */ /* 0x0001e2000c101928 */
[----:B------:R-:W-:Y:S01]  /*7200*/  ISETP.GT.AND P0, PT, R3, RZ, P1 ;  /* 0x000000ff0300720c */ /* 0x000fe20000f04270 */
[----:B0-----:R-:W-:-:S12]  /*7210*/  FMUL R5, R72, R22 ;  /* 0x0000001648057220 */ /* 0x001fd80000400000 */
[----:B------:R-:W-:Y:S01]  /*7220*/  @P0 STG.E desc[UR40][R8.64+0x64], R69 ;  /* 0x0000644508000986 */ /* 0x000fe2000c101928 */
[----:B------:R-:W-:Y:S02]  /*7230*/  ISETP.GT.AND P0, PT, R3, 0x8, P2 ;  /* 0x000000080300780c */ /* 0x000fe40001704270 */
[----:B------:R-:W-:Y:S02]  /*7240*/  ISETP.GT.AND P2, PT, R4, 0x20, PT ;  /* 0x000000200400780c */ /* 0x000fe40003f44270 */
[----:B------:R-:W-:-:S09]  /*7250*/  F2FP.TF32.F32.PACK_B R5, R5 ;  /* 0x00000005ff05723e */ /* 0x000fd200024050ff */
        /* <DEDUP_REMOVED lines=12> */
[----:B------:R-:W-:Y:S02]  /*7320*/  F2FP.TF32.F32.PACK_B R5, R5 ;  /* 0x00000005ff05723e */ /* 0x000fe400024050ff */
[----:B------:R-:W-:-:S09]  /*7330*/  ISETP.GT.AND P2, PT, R4, 0x38, PT ;  /* 0x000000380400780c */ /* 0x000fd20003f44270 */
        /* <DEDUP_REMOVED lines=12> */
[----:B------:R-:W-:-:S11]  /*7400*/  F2FP.TF32.F32.PACK_B R5, R5 ;  /* 0x00000005ff05723e */ /* 0x000fd600024050ff */
[----:B------:R0:W-:Y:S01]  /*7410*/  @P0 STG.E desc[UR40][R10.64+0xa0], R13 ;  /* 0x0000a00d0a000986 */ /* 0x0001e2000c101928 */
[----:B------:R-:W-:Y:S01]  /*7420*/  ISETP.GT.AND P0, PT, R3, 0x8, P4 ;  /* 0x000000080300780c */ /* 0x000fe20002704270 */
[----:B0-----:R-:W-:-:S12]  /*7430*/  FMUL R13, R82, R22 ;  /* 0x00000016520d7220 */ /* 0x001fd80000400000 */
[----:B------:R-:W-:Y:S01]  /*7440*/  @P0 STG.E desc[UR40][R10.64+0xa4], R79 ;  /* 0x0000a44f0a000986 */ /* 0x000fe2000c101928 */
[----:B------:R-:W-:Y:S02]  /*7450*/  ISETP.GT.AND P0, PT, R4, 0x30, PT ;  /* 0x000000300400780c */ /* 0x000fe40003f04270 */
[----:B------:R-:W-:Y:S02]  /*7460*/  F2FP.TF32.F32.PACK_B R13, R13 ;  /* 0x0000000dff0d723e */ /* 0x000fe400024050ff */
[----:B------:R-:W-:-:S13]  /*7470*/  ISETP.GT.AND P1, PT, R3, RZ, P0 ;  /* 0x000000ff0300720c */ /* 0x000fda0000724270 */
[----:B------:R0:W-:Y:S01]  /*7480*/  @P1 STG.E desc[UR40][R8.64+0xc0], R5 ;  /* 0x0000c00508001986 */ /* 0x0001e2000c101928 */
[----:B------:R-:W-:Y:S01]  /*7490*/  ISETP.GT.AND P1, PT, R3, RZ, P3 ;  /* 0x000000ff0300720c */ /* 0x000fe20001f24270 */
[----:B0-----:R-:W-:-:S12]  /*74a0*/  FMUL R5, R84, R22 ;  /* 0x0000001654057220 */ /* 0x001fd80000400000 */
[----:B------:R-:W-:Y:S01]  /*74b0*/  @P1 STG.E desc[UR40][R8.64+0xc4], R81 ;  /* 0x0000c45108001986 */ /* 0x000fe2000c101928 */
[----:B------:R-:W-:Y:S02]  /*74c0*/  ISETP.GT.AND P1, PT, R3, 0x8, P0 ;  /* 0x000000080300780c */ /* 0x000fe40000724270 */
[----:B------:R-:W-:-:S11]  /*74d0*/  F2FP.TF32.F32.PACK_B R5, R5 ;  /* 0x00000005ff05723e */ /* 0x000fd600024050ff */
[----:B------:R0:W-:Y:S01]  /*74e0*/  @P1 STG.E desc[UR40][R10.64+0xc0], R13 ;  /* 0x0000c00d0a001986 */ /* 0x0001e2000c101928 */
[----:B------:R-:W-:-:S13]  /*74f0*/  ISETP.GT.AND P1, PT, R3, 0x8, P3 ;  /* 0x000000080300780c */ /* 0x000fda0001f24270 */
[----:B------:R-:W-:Y:S01]  /*7500*/  @P1 STG.E desc[UR40][R10.64+0xc4], R83 ;  /* 0x0000c4530a001986 */ /* 0x000fe2000c101928 */
[----:B------:R-:W-:-:S05]  /*7510*/  IADD3 R14, P1, R103, R10, RZ ;  /* 0x0000000a670e7210 */ /* 0x000fca0007f3e0ff */
[----:B------:R-:W-:Y:S01]  /*7520*/  IMAD.X R15, R23, 0x1, R11, P1 ;  /* 0x00000001170f7824 */ /* 0x000fe200008e060b */
[----:B------:R-:W-:-:S13]  /*7530*/  ISETP.GT.AND P1, PT, R3, RZ, P2 ;  /* 0x000000ff0300720c */ /* 0x000fda0001724270 */
[----:B------:R1:W-:Y:S01]  /*7540*/  @P1 STG.E desc[UR40][R8.64+0xe0], R5 ;  /* 0x0000e00508001986 */ /* 0x0003e2000c101928 */
[----:B------:R-:W-:-:S05]  /*7550*/  IADD3 R20, P1, R103, R10, RZ ;  /* 0x0000000a67147210 */ /* 0x000fca0007f3e0ff */
[----:B------:R-:W-:Y:S01]  /*7560*/  IMAD.X R21, R23, 0x1, R11, P1 ;  /* 0x0000000117157824 */ /* 0x000fe200008e060b */
[----:B------:R-:W-:-:S05]  /*7570*/  IADD3 R12, P1, R103, R8, RZ ;  /* 0x00000008670c7210 */ /* 0x000fca0007f3e0ff */
[----:B0-----:R-:W-:Y:S01]  /*7580*/  IMAD.X R13, R23, 0x1, R9, P1 ;  /* 0x00000001170d7824 */ /* 0x001fe200008e0609 */
[----:B------:R-:W-:Y:S01]  /*7590*/  ISETP.GT.AND P1, PT, R4, 0x39, PT ;  /* 0x000000390400780c */ /* 0x000fe20003f24270 */
[-C--:B-1----:R-:W-:Y:S01]  /*75a0*/  FMUL R5, R86, R22.reuse ;  /* 0x0000001656057220 */ /* 0x082fe20000400000 */
[----:B------:R-:W-:Y:S02]  /*75b0*/  FMUL R23, R24, R22 ;  /* 0x0000001618177220 */ /* 0x000fe40000400000 */
[----:B------:R-:W-:Y:S02]  /*75c0*/  ISETP.GT.AND P6, PT, R3, RZ, P1 ;  /* 0x000000ff0300720c */ /* 0x000fe40000fc4270 */
[----:B------:R-:W-:Y:S02]  /*75d0*/  F2FP.TF32.F32.PACK_B R5, R5 ;  /* 0x00000005ff05723e */ /* 0x000fe400024050ff */
[----:B------:R-:W-:-:S09]  /*75e0*/  F2FP.TF32.F32.PACK_B R23, R23 ;  /* 0x00000017ff17723e */ /* 0x000fd200024050ff */
[----:B------:R-:W-:Y:S01]  /*75f0*/  @P6 STG.E desc[UR40][R8.64+0xe4], R85 ;  /* 0x0000e45508006986 */ /* 0x000fe2000c101928 */
[----:B------:R-:W-:-:S13]  /*7600*/  ISETP.GT.AND P6, PT, R3, 0x8, P2 ;  /* 0x000000080300780c */ /* 0x000fda00017c4270 */
[----:B------:R0:W-:Y:S01]  /*7610*/  @P6 STG.E desc[UR40][R10.64+0xe0], R5 ;  /* 0x0000e0050a006986 */ /* 0x0001e2000c101928 */
[----:B------:R-:W-:Y:S01]  /*7620*/  ISETP.GT.AND P6, PT, R3, 0x8, P1 ;  /* 0x000000080300780c */ /* 0x000fe20000fc4270 */
[----:B0-----:R-:W-:-:S12]  /*7630*/  FMUL R5, R26, R22 ;  /* 0x000000161a057220 */ /* 0x001fd80000400000 */
[----:B------:R0:W-:Y:S01]  /*7640*/  @P6 STG.E desc[UR40][R10.64+0xe4], R87 ;  /* 0x0000e4570a006986 */ /* 0x0001e2000c101928 */
[C---:B------:R-:W-:Y:S02]  /*7650*/  ISETP.GT.AND P6, PT, R3.reuse, 0x80, P5 ;  /* 0x000000800300780c */ /* 0x040fe40002fc4270 */
[----:B------:R-:W-:Y:S02]  /*7660*/  ISETP.GT.AND P5, PT, R3, 0x88, P5 ;  /* 0x000000880300780c */ /* 0x000fe40002fa4270 */
[----:B------:R-:W-:Y:S01]  /*7670*/  F2FP.TF32.F32.PACK_B R5, R5 ;  /* 0x00000005ff05723e */ /* 0x000fe200024050ff */
[----:B0-----:R-:W-:-:S08]  /*7680*/  FMUL R11, R28, R22 ;  /* 0x000000161c0b7220 */ /* 0x001fd00000400000 */
[----:B------:R-:W-:Y:S01]  /*7690*/  @P6 STG.E desc[UR40][R12.64], R23 ;  /* 0x000000170c006986 */ /* 0x000fe2000c101928 */
[----:B------:R-:W-:Y:S02]  /*76a0*/  ISETP.GT.AND P6, PT, R4, 0x1, PT ;  /* 0x000000010400780c */ /* 0x000fe40003fc4270 */
[----:B------:R-:W-:Y:S02]  /*76b0*/  F2FP.TF32.F32.PACK_B R11, R11 ;  /* 0x0000000bff0b723e */ /* 0x000fe400024050ff */
[----:B------:R-:W-:-:S13]  /*76c0*/  ISETP.GT.AND P6, PT, R3, 0x80, P6 ;  /* 0x000000800300780c */ /* 0x000fda00037c4270 */
[----:B------:R-:W-:Y:S02]  /*76d0*/  @P6 IMAD.MOV.U32 R8, RZ, RZ, R12 ;  /* 0x000000ffff086224 */ /* 0x000fe400078e000c */
[----:B------:R-:W-:-:S05]  /*76e0*/  @P6 IMAD.MOV.U32 R9, RZ, RZ, R13 ;  /* 0x000000ffff096224 */ /* 0x000fca00078e000d */
[----:B------:R-:W-:Y:S01]  /*76f0*/  @P6 STG.E desc[UR40][R8.64+0x4], R25 ;  /* 0x0000041908006986 */ /* 0x000fe2000c101928 */
[----:B------:R-:W-:-:S03]  /*7700*/  ISETP.GT.AND P6, PT, R4, 0x1, PT ;  /* 0x000000010400780c */ /* 0x000fc60003fc4270 */
[----:B------:R0:W-:Y:S01]  /*7710*/  @P5 STG.E desc[UR40][R14.64], R5 ;  /* 0x000000050e005986 */ /* 0x0001e2000c101928 */
[----:B------:R-:W-:Y:S02]  /*7720*/  ISETP.GT.AND P5, PT, R3, 0x88, P6 ;  /* 0x000000880300780c */ /* 0x000fe400037a4270 */
[----:B------:R-:W-:Y:S01]  /*7730*/  ISETP.GT.AND P6, PT, R4, 0x8, PT ;  /* 0x000000080400780c */ /* 0x000fe20003fc4270 */
[----:B0-----:R-:W-:-:S10]  /*7740*/  FMUL R5, R30, R22 ;  /* 0x000000161e057220 */ /* 0x001fd40000400000 */
[----:B------:R-:W-:Y:S01]  /*7750*/  @P5 STG.E desc[UR40][R20.64+0x4], R27 ;  /* 0x0000041b14005986 */ /* 0x000fe2000c101928 */
[----:B------:R-:W-:Y:S02]  /*7760*/  ISETP.GT.AND P5, PT, R3, 0x80, P6 ;  /* 0x000000800300780c */ /* 0x000fe400037a4270 */
[----:B------:R-:W-:Y:S02]  /*7770*/  ISETP.GT.AND P6, PT, R4, 0x9, PT ;  /* 0x000000090400780c */ /* 0x000fe40003fc4270 */
[----:B------:R-:W-:-:S09]  /*7780*/  F2FP.TF32.F32.PACK_B R5, R5 ;  /* 0x00000005ff05723e */ /* 0x000fd200024050ff */
[----:B------:R-:W-:Y:S02]  /*7790*/  @P5 IMAD.MOV.U32 R8, RZ, RZ, R12 ;  /* 0x000000ffff085224 */ /* 0x000fe400078e000c */
[----:B------:R-:W-:-:S05]  /*77a0*/  @P5 IMAD.MOV.U32 R9, RZ, RZ, R13 ;  /* 0x000000ffff095224 */ /* 0x000fca00078e000d */
[----:B------:R0:W-:Y:S01]  /*77b0*/  @P5 STG.E desc[UR40][R8.64+0x20], R11 ;  /* 0x0000200b08005986 */ /* 0x0001e2000c101928 */
[----:B------:R-:W-:Y:S01]  /*77c0*/  ISETP.GT.AND P5, PT, R3, 0x80, P6 ;  /* 0x000000800300780c */ /* 0x000fe200037a4270 */
[----:B0-----:R-:W-:-:S12]  /*77d0*/  FMUL R11, R32, R22 ;  /* 0x00000016200b7220 */ /* 0x001fd80000400000 */
[----:B------:R-:W-:Y:S02]  /*77e0*/  @P5 IMAD.MOV.U32 R8, RZ, RZ, R12 ;  /* 0x000000ffff085224 */ /* 0x000fe400078e000c */
[----:B------:R-:W-:Y:S01]  /*77f0*/  @P5 IMAD.MOV.U32 R9, RZ, RZ, R13 ;  /* 0x000000ffff095224 */ /* 0x000fe200078e000d */
[----:B------:R-:W-:-:S04]  /*7800*/  F2FP.TF32.F32.PACK_B R11, R11 ;  /* 0x0000000bff0b723e */ /* 0x000fc800024050ff */
[----:B------:R-:W-:Y:S01]  /*7810*/  @P5 STG.E desc[UR40][R8.64+0x24], R29 ;  /* 0x0000241d08005986 */ /* 0x000fe2000c101928 */
[----:B------:R-:W-:-:S04]  /*7820*/  ISETP.GT.AND P5, PT, R4, 0x8, PT ;  /* 0x000000080400780c */ /* 0x000fc80003fa4270 */
[----:B------:R-:W-:-:S13]  /*7830*/  ISETP.GT.AND P5, PT, R3, 0x88, P5 ;  /* 0x000000880300780c */ /* 0x000fda0002fa4270 */
        /* <DEDUP_REMOVED lines=54> */
[----:B------:R0:W-:Y:S01]  /*7ba0*/  @P5 STG.E desc[UR40][R8.64+0x84], R41 ;  /* 0x0000842908005986 */ /* 0x0001e2000c101928 */
[----:B------:R-:W-:-:S04]  /*7bb0*/  ISETP.GT.AND P5, PT, R4, 0x20, PT ;  /* 0x000000200400780c */ /* 0x000fc80003fa4270 */
[----:B------:R-:W-:Y:S01]  /*7bc0*/  ISETP.GT.AND P5, PT, R3, 0x88, P5 ;  /* 0x000000880300780c */ /* 0x000fe20002fa4270 */
[----:B0-----:R-:W-:-:S05]  /*7bd0*/  FMUL R9, R44, R22 ;  /* 0x000000162c097220 */ /* 0x001fca0000400000 */
[----:B------:R-:W-:-:S07]  /*7be0*/  F2FP.TF32.F32.PACK_B R9, R9 ;  /* 0x00000009ff09723e */ /* 0x000fce00024050ff */
[----:B------:R0:W-:Y:S01]  /*7bf0*/  @P5 STG.E desc[UR40][R6.64+0x80], R5 ;  /* 0x0000800506005986 */ /* 0x0001e2000c101928 */
[----:B------:R-:W-:Y:S02]  /*7c00*/  ISETP.GT.AND P5, PT, R3, 0x88, P6 ;  /* 0x000000880300780c */ /* 0x000fe400037a4270 */
[----:B------:R-:W-:-:S11]  /*7c10*/  ISETP.GT.AND P6, PT, R4, 0x28, PT ;  /* 0x000000280400780c */ /* 0x000fd60003fc4270 */
[----:B------:R-:W-:Y:S01]  /*7c20*/  @P5 STG.E desc[UR40][R6.64+0x84], R43 ;  /* 0x0000842b06005986 */ /* 0x000fe2000c101928 */
[----:B------:R-:W-:-:S13]  /*7c30*/  ISETP.GT.AND P5, PT, R3, 0x80, P6 ;  /* 0x000000800300780c */ /* 0x000fda00037a4270 */
[----:B------:R-:W-:Y:S02]  /*7c40*/  @P5 IMAD.MOV.U32 R4, RZ, RZ, R12 ;  /* 0x000000ffff045224 */ /* 0x000fe400078e000c */
[----:B0-----:R-:W-:-:S05]  /*7c50*/  @P5 IMAD.MOV.U32 R5, RZ, RZ, R13 ;  /* 0x000000ffff055224 */ /* 0x001fca00078e000d */
[----:B------:R0:W-:Y:S01]  /*7c60*/  @P5 STG.E desc[UR40][R4.64+0xa0], R9 ;  /* 0x0000a00904005986 */ /* 0x0001e2000c101928 */
[C---:B------:R-:W-:Y:S02]  /*7c70*/  ISETP.GT.AND P5, PT, R3.reuse, 0x80, P4 ;  /* 0x000000800300780c */ /* 0x040fe400027a4270 */
[----:B------:R-:W-:Y:S01]  /*7c80*/  ISETP.GT.AND P4, PT, R3, 0x88, P4 ;  /* 0x000000880300780c */ /* 0x000fe20002784270 */
[----:B0-----:R-:W-:-:S10]  /*7c90*/  FMUL R9, R48, R22 ;  /* 0x0000001630097220 */ /* 0x001fd40000400000 */
[----:B------:R-:W-:Y:S02]  /*7ca0*/  @P5 IMAD.MOV.U32 R4, RZ, RZ, R12 ;  /* 0x000000ffff045224 */ /* 0x000fe400078e000c */
[----:B------:R-:W-:Y:S01]  /*7cb0*/  @P5 IMAD.MOV.U32 R5, RZ, RZ, R13 ;  /* 0x000000ffff055224 */ /* 0x000fe200078e000d */
[----:B------:R-:W-:-:S04]  /*7cc0*/  F2FP.TF32.F32.PACK_B R9, R9 ;  /* 0x00000009ff09723e */ /* 0x000fc800024050ff */
[----:B------:R0:W-:Y:S01]  /*7cd0*/  @P5 STG.E desc[UR40][R4.64+0xa4], R45 ;  /* 0x0000a42d04005986 */ /* 0x0001e2000c101928 */
[----:B------:R-:W-:-:S13]  /*7ce0*/  ISETP.GT.AND P5, PT, R3, 0x88, P6 ;  /* 0x000000880300780c */ /* 0x000fda00037a4270 */
[----:B0-----:R-:W-:Y:S02]  /*7cf0*/  @P5 IMAD.MOV.U32 R4, RZ, RZ, R6 ;  /* 0x000000ffff045224 */ /* 0x001fe400078e0006 */
[----:B------:R-:W-:-:S05]  /*7d00*/  @P5 IMAD.MOV.U32 R5, RZ, RZ, R7 ;  /* 0x000000ffff055224 */ /* 0x000fca00078e0007 */
[----:B------:R0:W-:Y:S02]  /*7d10*/  @P5 STG.E desc[UR40][R4.64+0xa0], R11 ;  /* 0x0000a00b04005986 */ /* 0x0001e4000c101928 */
[----:B0-----:R-:W-:Y:S02]  /*7d20*/  @P4 IMAD.MOV.U32 R4, RZ, RZ, R6 ;  /* 0x000000ffff044224 */ /* 0x001fe400078e0006 */
[----:B------:R-:W-:Y:S01]  /*7d30*/  FMUL R11, R50, R22 ;  /* 0x00000016320b7220 */ /* 0x000fe20000400000 */
[----:B------:R-:W-:-:S04]  /*7d40*/  @P4 IMAD.MOV.U32 R5, RZ, RZ, R7 ;  /* 0x000000ffff054224 */ /* 0x000fc800078e0007 */
[----:B------:R-:W-:Y:S01]  /*7d50*/  F2FP.TF32.F32.PACK_B R11, R11 ;  /* 0x0000000bff0b723e */ /* 0x000fe200024050ff */
[----:B------:R0:W-:Y:S01]  /*7d60*/  @P4 STG.E desc[UR40][R4.64+0xa4], R47 ;  /* 0x0000a42f04004986 */ /* 0x0001e2000c101928 */
[C---:B------:R-:W-:Y:S02]  /*7d70*/  ISETP.GT.AND P4, PT, R3.reuse, 0x80, P0 ;  /* 0x000000800300780c */ /* 0x040fe40000784270 */
[----:B------:R-:W-:-:S11]  /*7d80*/  ISETP.GT.AND P0, PT, R3, 0x88, P0 ;  /* 0x000000880300780c */ /* 0x000fd60000704270 */
[----:B0-----:R-:W-:Y:S02]  /*7d90*/  @P4 IMAD.MOV.U32 R4, RZ, RZ, R12 ;  /* 0x000000ffff044224 */ /* 0x001fe400078e000c */
[----:B------:R-:W-:-:S05]  /*7da0*/  @P4 IMAD.MOV.U32 R5, RZ, RZ, R13 ;  /* 0x000000ffff054224 */ /* 0x000fca00078e000d */
        /* <DEDUP_REMOVED lines=8> */
[C---:B------:R-:W-:Y:S02]  /*7e30*/  ISETP.GT.AND P4, PT, R3.reuse, 0x80, P2 ;  /* 0x000000800300780c */ /* 0x040fe40001784270 */
[----:B------:R-:W-:Y:S01]  /*7e40*/  ISETP.GT.AND P2, PT, R3, 0x88, P2 ;  /* 0x000000880300780c */ /* 0x000fe20001744270 */
[----:B0-----:R-:W-:Y:S02]  /*7e50*/  @P0 IMAD.MOV.U32 R4, RZ, RZ, R6 ;  /* 0x000000ffff040224 */ /* 0x001fe400078e0006 */
[----:B------:R-:W-:-:S05]  /*7e60*/  @P0 IMAD.MOV.U32 R5, RZ, RZ, R7 ;  /* 0x000000ffff050224 */ /* 0x000fca00078e0007 */
[----:B------:R0:W-:Y:S01]  /*7e70*/  @P0 STG.E desc[UR40][R4.64+0xc0], R11 ;  /* 0x0000c00b04000986 */ /* 0x0001e2000c101928 */
[C---:B------:R-:W-:Y:S02]  /*7e80*/  ISETP.GT.AND P0, PT, R3.reuse, 0x80, P1 ;  /* 0x000000800300780c */ /* 0x040fe40000f04270 */
[----:B------:R-:W-:Y:S01]  /*7e90*/  ISETP.GT.AND P1, PT, R3, 0x88, P1 ;  /* 0x000000880300780c */ /* 0x000fe20000f24270 */
[----:B------:R-:W-:-:S05]  /*7ea0*/  FMUL R3, R52, R22 ;  /* 0x0000001634037220 */ /* 0x000fca0000400000 */
[----:B------:R-:W-:Y:S01]  /*7eb0*/  F2FP.TF32.F32.PACK_B R3, R3 ;  /* 0x00000003ff03723e */ /* 0x000fe200024050ff */
[----:B0-----:R-:W-:Y:S02]  /*7ec0*/  @P3 IMAD.MOV.U32 R4, RZ, RZ, R6 ;  /* 0x000000ffff043224 */ /* 0x001fe400078e0006 */
[----:B------:R-:W-:-:S05]  /*7ed0*/  @P3 IMAD.MOV.U32 R5, RZ, RZ, R7 ;  /* 0x000000ffff053224 */ /* 0x000fca00078e0007 */
[----:B------:R0:W-:Y:S02]  /*7ee0*/  @P3 STG.E desc[UR40][R4.64+0xc4], R51 ;  /* 0x0000c43304003986 */ /* 0x0001e4000c101928 */
[----:B0-----:R-:W-:Y:S02]  /*7ef0*/  @P4 IMAD.MOV.U32 R4, RZ, RZ, R12 ;  /* 0x000000ffff044224 */ /* 0x001fe400078e000c */
[----:B------:R-:W-:-:S05]  /*7f00*/  @P4 IMAD.MOV.U32 R5, RZ, RZ, R13 ;  /* 0x000000ffff054224 */ /* 0x000fca00078e000d */
[----:B------:R0:W-:Y:S04]  /*7f10*/  @P4 STG.E desc[UR40][R4.64+0xe0], R3 ;  /* 0x0000e00304004986 */ /* 0x0001e8000c101928 */
[----:B------:R1:W-:Y:S01]  /*7f20*/  @P0 STG.E desc[UR40][R12.64+0xe4], R53 ;  /* 0x0000e4350c000986 */ /* 0x0003e2000c101928 */
[----:B0-----:R-:W-:Y:S02]  /*7f30*/  @P2 IMAD.MOV.U32 R4, RZ, RZ, R6 ;  /* 0x000000ffff042224 */ /* 0x001fe400078e0006 */
[----:B------:R-:W-:-:S05]  /*7f40*/  @P2 IMAD.MOV.U32 R5, RZ, RZ, R7 ;  /* 0x000000ffff052224 */ /* 0x000fca00078e0007 */
[----:B------:R1:W-:Y:S04]  /*7f50*/  @P2 STG.E desc[UR40][R4.64+0xe0], R9 ;  /* 0x0000e00904002986 */ /* 0x0003e8000c101928 */
[----:B------:R1:W-:Y:S02]  /*7f60*/  @P1 STG.E desc[UR40][R6.64+0xe4], R55 ;  /* 0x0000e43706001986 */ /* 0x0003e4000c101928 */
.L_x_156:
[----:B------:R-:W-:Y:S05]  /*7f70*/  BSYNC B0 ;  /* 0x0000000000007941 */ /* 0x000fea0003800000 */
.L_x_32:
[----:B------:R-:W-:Y:S01]  /*7f80*/  IADD3 R16, P0, R16, UR38, RZ ;  /* 0x0000002610107c10 */ /* 0x000fe2000ff1e0ff */
[----:B------:R-:W-:Y:S01]  /*7f90*/  ULDC.64 UR4, c[0x0][0x650] ;  /* 0x0001940000047ab9 */ /* 0x000fe20000000a00 */
[----:B------:R-:W-:Y:S01]  /*7fa0*/  PRMT R3, RZ, 0x7610, R3 ;  /* 0x00007610ff037816 */ /* 0x000fe20000000003 */
[----:B----4-:R-:W-:Y:S01]  /*7fb0*/  IMAD.MOV.U32 R102, RZ, RZ, -0x1 ;  /* 0xffffffffff667424 */ /* 0x010fe200078e00ff */
[----:B------:R-:W-:Y:S01]  /*7fc0*/  IADD3.X R17, R17, UR37, RZ, P0, !PT ;  /* 0x0000002511117c10 */ /* 0x000fe200087fe4ff */
[----:B------:R-:W-:Y:S01]  /*7fd0*/  IMAD.MOV.U32 R23, RZ, RZ, -0x1 ;  /* 0xffffffffff177424 */ /* 0x000fe200078e00ff */
[----:B------:R-:W-:-:S04]  /*7fe0*/  ISETP.GE.U32.AND P0, PT, R16, UR4, PT ;  /* 0x0000000410007c0c */ /* 0x000fc8000bf06070 */
[----:B------:R-:W-:-:S13]  /*7ff0*/  ISETP.GE.U32.AND.EX P0, PT, R17, UR5, PT, P0 ;  /* 0x0000000511007c0c */ /* 0x000fda000bf06100 */
[----:B------:R-:W-:Y:S05]  /*8000*/  @P0 BRA `(.L_x_157) ;  /* 0x00000004004c0947 */ /* 0x000fea0003800000 */
[----:B------:R-:W4:Y:S01]  /*8010*/  LDC.64 R10, c[0x0][0x628] ;  /* 0x00018a00ff0a7b82 */ /* 0x000f220000000a00 */
[----:B01-3--:R-:W0:Y:S01]  /*8020*/  S2R R12, SR_CTAID.X ;  /* 0x00000000000c7919 */ /* 0x00be220000002500 */
[----:B------:R-:W-:Y:S02]  /*8030*/  IMAD.MOV.U32 R8, RZ, RZ, R16 ;  /* 0x000000ffff087224 */ /* 0x000fe400078e0010 */
[----:B------:R-:W-:Y:S01]  /*8040*/  IMAD.MOV.U32 R9, RZ, RZ, R17 ;  /* 0x000000ffff097224 */ /* 0x000fe200078e0011 */
[----:B------:R-:W1:Y:S03]  /*8050*/  S2R R20, SR_CTAID.Y ;  /* 0x0000000000147919 */ /* 0x000e660000002600 */
[----:B------:R-:W3:Y:S08]  /*8060*/  LDC R0, c[0x0][0x630] ;  /* 0x00018c00ff007b82 */ /* 0x000ef00000000800 */
[----:B------:R-:W0:Y:S01]  /*8070*/  LDC.64 R14, c[0x0][0x620] ;  /* 0x00018800ff0e7b82 */ /* 0x000e220000000a00 */
[----:B----4-:R-:W-:-:S04]  /*8080*/  ISETP.NE.U32.AND P0, PT, R10, RZ, PT ;  /* 0x000000ff0a00720c */ /* 0x010fc80003f05070 */
[----:B------:R-:W-:-:S13]  /*8090*/  ISETP.NE.AND.EX P0, PT, R11, RZ, PT, P0 ;  /* 0x000000ff0b00720c */ /* 0x000fda0003f05300 */
[----:B01-3--:R-:W-:Y:S05]  /*80a0*/  @!P0 BRA `(.L_x_158) ;  /* 0x0000000000288947 */ /* 0x00bfea0003800000 */
        /* <DEDUP_REMOVED lines=10> */
.L_x_158:
[-CC-:B------:R-:W-:Y:S01]  /*8150*/  SHF.R.U64 R23, R8, R0.reuse, R9.reuse ;  /* 0x0000000008177219 */ /* 0x180fe20000001209 */
[----:B------:R-:W0:Y:S01]  /*8160*/  LDC.64 R26, c[0x0][0x640] ;  /* 0x00019000ff1a7b82 */ /* 0x000e220000000a00 */
[----:B------:R-:W-:Y:S01]  /*8170*/  SHF.R.U32.HI R0, RZ, R0, R9 ;  /* 0x00000000ff007219 */ /* 0x000fe20000011609 */
[----:B------:R-:W-:Y:S01]  /*8180*/  ULDC UR4, c[0x0][0x150] ;  /* 0x0000540000047ab9 */ /* 0x000fe20000000800 */
[----:B------:R-:W-:Y:S02]  /*8190*/  IADD3 R3, P0, RZ, -R23, RZ ;  /* 0x80000017ff037210 */ /* 0x000fe40007f1e0ff */
[----:B------:R-:W-:-:S03]  /*81a0*/  I2FP.F32.U32 R7, R12 ;  /* 0x0000000c00077245 */ /* 0x000fc60000201000 */
[----:B------:R-:W1:Y:S01]  /*81b0*/  LDC R6, c[0x0][0x618] ;  /* 0x00018600ff067b82 */ /* 0x000e620000000800 */
[----:B------:R-:W-:Y:S02]  /*81c0*/  IMAD.X R5, RZ, RZ, ~R0, P0 ;  /* 0x000000ffff057224 */ /* 0x000fe400000e0e00 */
[----:B------:R-:W-:Y:S01]  /*81d0*/  FMUL R7, R7, UR4 ;  /* 0x0000000407077c20 */ /* 0x000fe20008400000 */
[----:B------:R-:W-:Y:S01]  /*81e0*/  ULDC UR4, c[0x0][0x154] ;  /* 0x0000550000047ab9 */ /* 0x000fe20000000800 */
[-C--:B------:R-:W-:Y:S02]  /*81f0*/  IMAD R0, R5, R14.reuse, RZ ;  /* 0x0000000e05007224 */ /* 0x080fe400078e02ff */
[C---:B------:R-:W-:Y:S01]  /*8200*/  IMAD.WIDE.U32 R4, R3.reuse, R14, R16 ;  /* 0x0000000e03047225 */ /* 0x040fe200078e0010 */
[----:B------:R-:W3:Y:S01]  /*8210*/  LDC R8, c[0x0][0x608] ;  /* 0x00018200ff087b82 */ /* 0x000ee20000000800 */
[----:B------:R-:W4:Y:S02]  /*8220*/  F2I.U32.TRUNC.NTZ R7, R7 ;  /* 0x0000000700077305 */ /* 0x000f24000020f000 */
[----:B------:R-:W-:Y:S01]  /*8230*/  IMAD R3, R3, R15, R0 ;  /* 0x0000000f03037224 */ /* 0x000fe200078e0200 */
[----:B------:R-:W-:-:S03]  /*8240*/  I2FP.F32.U32 R0, R20 ;  /* 0x0000001400007245 */ /* 0x000fc60000201000 */
[----:B------:R-:W-:Y:S01]  /*8250*/  IMAD.IADD R3, R5, 0x1, R3 ;  /* 0x0000000105037824 */ /* 0x000fe200078e0203 */
[----:B------:R-:W2:Y:S01]  /*8260*/  LDC R11, c[0x0][0x658] ;  /* 0x00019600ff0b7b82 */ /* 0x000ea20000000800 */
[----:B0-----:R-:W-:-:S04]  /*8270*/  ISETP.NE.U32.AND P0, PT, R26, RZ, PT ;  /* 0x000000ff1a00720c */ /* 0x001fc80003f05070 */
[----:B------:R-:W-:-:S03]  /*8280*/  ISETP.NE.AND.EX P0, PT, R27, RZ, PT, P0 ;  /* 0x000000ff1b00720c */ /* 0x000fc60003f05300 */
[----:B------:R-:W0:Y:S01]  /*8290*/  LDC R9, c[0x0][0x144] ;  /* 0x00005100ff097b82 */ /* 0x000e220000000800 */
[-C--:B-1----:R-:W-:Y:S01]  /*82a0*/  SHF.R.U64 R10, R4, R6.reuse, R3 ;  /* 0x00000006040a7219 */ /* 0x082fe20000001203 */
[----:B----4-:R-:W-:Y:S01]  /*82b0*/  IMAD.MOV R7, RZ, RZ, -R7 ;  /* 0x000000ffff077224 */ /* 0x010fe200078e0a07 */
[----:B------:R-:W-:Y:S01]  /*82c0*/  SHF.R.U32.HI R3, RZ, R6, R3 ;  /* 0x00000006ff037219 */ /* 0x000fe20000011603 */
[----:B------:R-:W-:-:S04]  /*82d0*/  FMUL R6, R0, UR4 ;  /* 0x0000000400067c20 */ /* 0x000fc80008400000 */
[----:B------:R-:W1:Y:S01]  /*82e0*/  LDC R21, c[0x0][0x148] ;  /* 0x00005200ff157b82 */ /* 0x000e620000000800 */
[----:B------:R4:W0:Y:S01]  /*82f0*/  F2I.U32.TRUNC.NTZ R14, R6 ;  /* 0x00000006000e7305 */ /* 0x000822000020f000 */
[-CC-:B---3--:R-:W-:Y:S02]  /*8300*/  SHF.R.U64 R13, R10, R8.reuse, R3.reuse ;  /* 0x000000080a0d7219 */ /* 0x188fe40000001203 */
[----:B------:R-:W-:-:S04]  /*8310*/  SHF.R.U32.HI R0, RZ, R8, R3 ;  /* 0x00000008ff007219 */ /* 0x000fc80000011603 */
[----:B------:R-:W3:Y:S01]  /*8320*/  LDC R24, c[0x0][0x648] ;  /* 0x00019200ff187b82 */ /* 0x000ee20000000800 */
[-CC-:B--2---:R-:W-:Y:S02]  /*8330*/  SHF.R.U64 R15, R13, R11.reuse, R0.reuse ;  /* 0x0000000b0d0f7219 */ /* 0x184fe40000001200 */
[----:B------:R-:W-:-:S03]  /*8340*/  SHF.R.U32.HI R5, RZ, R11, R0 ;  /* 0x0000000bff057219 */ /* 0x000fc60000011600 */
[----:B------:R-:W-:Y:S02]  /*8350*/  IMAD.MOV.U32 R4, RZ, RZ, R15 ;  /* 0x000000ffff047224 */ /* 0x000fe400078e000f */
[----:B------:R-:W2:Y:S01]  /*8360*/  LDC R28, c[0x0][0x638] ;  /* 0x00018e00ff1c7b82 */ /* 0x000ea20000000800 */
[----:B0-----:R-:W-:-:S07]  /*8370*/  IMAD R25, R9, R7, R12 ;  /* 0x0000000709197224 */ /* 0x001fce00078e020c */
[----:B------:R-:W0:Y:S08]  /*8380*/  LDC R29, c[0x0][0x610] ;  /* 0x00018400ff1d7b82 */ /* 0x000e300000000800 */
[----:B------:R-:W0:Y:S01]  /*8390*/  LDC R30, c[0x0][0x600] ;  /* 0x00018000ff1e7b82 */ /* 0x000e220000000800 */
[----:B-1-34-:R-:W-:Y:S05]  /*83a0*/  @!P0 BRA `(.L_x_159) ;  /* 0x0000000000288947 */ /* 0x01afea0003800000 */
[----:B------:R-:W1:Y:S02]  /*83b0*/  LDC R0, c[0x0][0x64c] ;  /* 0x00019300ff007b82 */ /* 0x000e640000000800 */
[----:B-1----:R-:W-:-:S05]  /*83c0*/  IADD3 R3, P0, R15, R0, RZ ;  /* 0x000000000f037210 */ /* 0x002fca0007f1e0ff */
        /* <DEDUP_REMOVED lines=8> */
.L_x_159:
[----:B------:R-:W-:Y:S01]  /*8450*/  ISETP.NE.AND P0, PT, R2, 0x1, PT ;  /* 0x000000010200780c */ /* 0x000fe20003f05270 */
[----:B------:R-:W-:Y:S01]  /*8460*/  IMAD.MOV R14, RZ, RZ, -R14 ;  /* 0x000000ffff0e7224 */ /* 0x000fe200078e0a0e */
[----:B------:R-:W-:Y:S02]  /*8470*/  SHF.R.U64 R3, R4, R24, R5 ;  /* 0x0000001804037219 */ /* 0x000fe40000001205 */
[----:B------:R-:W-:Y:S02]  /*8480*/  LOP3.LUT R0, R13, R100, RZ, 0xc0, !PT ;  /* 0x000000640d007212 */ /* 0x000fe400078ec0ff */
[----:B------:R-:W-:Y:S01]  /*8490*/  LOP3.LUT R10, R10, R99, RZ, 0xc0, !PT ;  /* 0x000000630a0a7212 */ /* 0x000fe200078ec0ff */
[----:B------:R-:W-:Y:S02]  /*84a0*/  IMAD.MOV R4, RZ, RZ, -R3 ;  /* 0x000000ffff047224 */ /* 0x000fe400078e0a03 */
[----:B------:R-:W-:Y:S02]  /*84b0*/  IMAD R0, R95, R3, R0 ;  /* 0x000000035f007224 */ /* 0x000fe400078e0200 */
[----:B--2---:R-:W-:-:S02]  /*84c0*/  IMAD R3, R4, R28, R15 ;  /* 0x0000001c04037224 */ /* 0x004fc400078e020f */
[----:B------:R-:W-:Y:S02]  /*84d0*/  @P0 IMAD R25, R21, R14, R20 ;  /* 0x0000000e15190224 */ /* 0x000fe400078e0214 */
[----:B0-----:R-:W-:Y:S02]  /*84e0*/  IMAD R5, R3, R30, R10 ;  /* 0x0000001e03057224 */ /* 0x001fe400078e020a */
[----:B------:R-:W-:Y:S02]  /*84f0*/  IMAD R0, R0, R29, R25 ;  /* 0x0000001d00007224 */ /* 0x000fe400078e0219 */
[----:B------:R-:W-:-:S03]  /*8500*/  IMAD.MOV.U32 R4, RZ, RZ, 0x1 ;  /* 0x00000001ff047424 */ /* 0x000fc600078e00ff */
[----:B------:R-:W-:Y:S02]  /*8510*/  SEL R102, R5, R0, !P0 ;  /* 0x0000000005667207 */ /* 0x000fe40004000000 */
[----:B------:R-:W-:Y:S02]  /*8520*/  PRMT R3, R4, 0x7610, R3 ;  /* 0x0000761004037816 */ /* 0x000fe40000000003 */
[----:B------:R-:W-:-:S07]  /*8530*/  SEL R0, R0, R5, !P0 ;  /* 0x0000000500007207 */ /* 0x000fce0004000000 */
.L_x_157:
[----:B------:R-:W-:Y:S01]  /*8540*/  UIADD3 UR42, UR43, UR42, URZ ;  /* 0x0000002a2b2a7290 */ /* 0x000fe2000fffe03f */
[----:B------:R-:W-:Y:S01]  /*8550*/  LOP3.LUT P0, RZ, R3, 0xff, RZ, 0xc0, !PT ;  /* 0x000000ff03ff7812 */ /* 0x000fe2000780c0ff */
[----:B------:R-:W-:Y:S02]  /*8560*/  IMAD.MOV.U32 R113, RZ, RZ, R0 ;  /* 0x000000ffff717224 */ /* 0x000fe400078e0000 */
[----:B------:R-:W-:Y:S02]  /*8570*/  USHF.R.U32.HI UR4, URZ, 0x2, UR42 ;  /* 0x000000023f047899 */ /* 0x000fe4000801162a */
[----:B------:R-:W-:Y:S02]  /*8580*/  UISETP.GT.U32.AND UP1, UPT, UR42, 0x3, UPT ;  /* 0x000000032a00788c */ /* 0x000fe4000bf24070 */
[----:B------:R-:W-:Y:S02]  /*8590*/  ULOP3.LUT UR4, UR4, 0x1, URZ, 0xc0, !UPT ;  /* 0x0000000104047892 */ /* 0x000fe4000f8ec03f */
[----:B------:R-:W-:-:S02]  /*85a0*/  UISETP.LT.U32.AND UP1, UPT, UR43, 0x4, UP1 ;  /* 0x000000042b00788c */ /* 0x000fc40008f21070 */
[----:B------:R-:W-:Y:S02]  /*85b0*/  UISETP.NE.U32.AND UP0, UPT, UR4, 0x1, UPT ;  /* 0x000000010400788c */ /* 0x000fe4000bf05070 */
[----:B------:R-:W-:Y:S02]  /*85c0*/  USEL UR5, URZ, 0x1, !UP1 ;  /* 0x000000013f057887 */ /* 0x000fe4000c800000 */
[----:B------:R-:W-:Y:S02]  /*85d0*/  UISETP.GT.U32.AND UP0, UPT, UR43, 0x3, !UP0 ;  /* 0x000000032b00788c */ /* 0x000fe4000c704070 */
[----:B------:R-:W-:Y:S02]  /*85e0*/  ULOP3.LUT UR42, UR42, 0x3, URZ, 0xc0, !UPT ;  /* 0x000000032a2a7892 */ /* 0x000fe4000f8ec03f */
[----:B------:R-:W-:-:S04]  /*85f0*/  USEL UR4, URZ, 0x1, !UP0 ;  /* 0x000000013f047887 */ /* 0x000fc8000c000000 */
[----:B------:R-:W-:Y:S01]  /*8600*/  ULOP3.LUT UR36, UR4, UR36, UR5, 0x96, !UPT ;  /* 0x0000002404247292 */ /* 0x000fe2000f8e9605 */
[----:B------:R-:W-:Y:S11]  /*8610*/  @P0 BRA `(.L_x_160) ;  /* 0xffffff8c008c0947 */ /* 0x000ff6000383ffff */
[----:B------:R-:W-:Y:S05]  /*8620*/  EXIT ;  /* 0x000000000000794d */ /* 0x000fea0003800000 */
.L_x_7:
        /* <DEDUP_REMOVED lines=26> */
.L_x_162:
[----:B------:R-:W0:Y:S01]  /*87d0*/  LDC.64 R28, c[0x0][0x640] ;  /* 0x00019000ff1c7b82 */ /* 0x000e220000000a00 */
[-CC-:B------:R-:W-:Y:S01]  /*87e0*/  SHF.R.U64 R21, R14, R6.reuse, R15.reuse ;  /* 0x000000060e157219 */ /* 0x180fe2000000120f */
[----:B------:R-:W-:Y:S01]  /*87f0*/  IMAD.MOV.U32 R30, RZ, RZ, 0x1 ;  /* 0x00000001ff1e7424 */ /* 0x000fe200078e00ff */
[----:B------:R-:W-:Y:S02]  /*8800*/  SHF.R.U32.HI R6, RZ, R6, R15 ;  /* 0x00000006ff067219 */ /* 0x000fe4000001160f */
[----:B------:R-:W-:-:S03]  /*8810*/  IADD3 R13, P0, RZ, -R21, RZ ;  /* 0x80000015ff0d7210 */ /* 0x000fc60007f1e0ff */
[----:B------:R-:W1:Y:S02]  /*8820*/  LDC R12, c[0x0][0x618] ;  /* 0x00018600ff0c7b82 */ /* 0x000e640000000800 */
[----:B------:R-:W-:-:S04]  /*8830*/  IMAD.X R11, RZ, RZ, ~R6, P0 ;  /* 0x000000ffff0b7224 */ /* 0x000fc800000e0e06 */
[-C--:B------:R-:W-:Y:S02]  /*8840*/  IMAD R6, R11, R24.reuse, RZ ;  /* 0x000000180b067224 */ /* 0x080fe400078e02ff */
[----:B------:R-:W2:Y:S01]  /*8850*/  LDC R14, c[0x0][0x608] ;  /* 0x00018200ff0e7b82 */ /* 0x000ea20000000800 */
[----:B------:R-:W-:-:S04]  /*8860*/  IMAD.WIDE.U32 R10, R13, R24, R16 ;  /* 0x000000180d0a7225 */ /* 0x000fc800078e0010 */
[----:B------:R-:W-:-:S03]  /*8870*/  IMAD R13, R13, R25, R6 ;  /* 0x000000190d0d7224 */ /* 0x000fc600078e0206 */
[----:B------:R-:W3:Y:S01]  /*8880*/  LDC R27, c[0x0][0x658] ;  /* 0x00019600ff1b7b82 */ /* 0x000ee20000000800 */
[----:B------:R-:W-:Y:S01]  /*8890*/  IMAD.IADD R11, R11, 0x1, R13 ;  /* 0x000000010b0b7824 */ /* 0x000fe200078e020d */
[----:B0-----:R-:W-:-:S04]  /*88a0*/  ISETP.NE.U32.AND P0, PT, R28, RZ, PT ;  /* 0x000000ff1c00720c */ /* 0x001fc80003f05070 */
[----:B------:R-:W-:Y:S02]  /*88b0*/  ISETP.NE.AND.EX P0, PT, R29, RZ, PT, P0 ;  /* 0x000000ff1d00720c */ /* 0x000fe40003f05300 */
[----:B------:R-:W0:Y:S01]  /*88c0*/  LDC R20, c[0x0][0x600] ;  /* 0x00018000ff147b82 */ /* 0x000e220000000800 */
[-CC-:B-1----:R-:W-:Y:S01]  /*88d0*/  SHF.R.U64 R8, R10, R12.reuse, R11.reuse ;  /* 0x0000000c0a087219 */ /* 0x182fe2000000120b */
[----:B------:R-:W-:Y:S01]  /*88e0*/  IMAD.MOV.U32 R10, RZ, RZ, -0x1 ;  /* 0xffffffffff0a7424 */ /* 0x000fe200078e00ff */
[----:B------:R-:W-:-:S05]  /*88f0*/  SHF.R.U32.HI R11, RZ, R12, R11 ;  /* 0x0000000cff0b7219 */ /* 0x000fca000001160b */
[----:B------:R-:W1:Y:S01]  /*8900*/  LDC R24, c[0x0][0x648] ;  /* 0x00019200ff187b82 */ /* 0x000e620000000800 */
[-CC-:B--2---:R-:W-:Y:S02]  /*8910*/  SHF.R.U64 R23, R8, R14.reuse, R11.reuse ;  /* 0x0000000e08177219 */ /* 0x184fe4000000120b */
[----:B------:R-:W-:-:S05]  /*8920*/  SHF.R.U32.HI R6, RZ, R14, R11 ;  /* 0x0000000eff067219 */ /* 0x000fca000001160b */
[----:B------:R-:W2:Y:S01]  /*8930*/  LDC R26, c[0x0][0x638] ;  /* 0x00018e00ff1a7b82 */ /* 0x000ea20000000800 */
[-C--:B---3--:R-:W-:Y:S02]  /*8940*/  SHF.L.U32 R10, R10, R27.reuse, RZ ;  /* 0x0000001b0a0a7219 */ /* 0x088fe400000006ff */
[-CC-:B------:R-:W-:Y:S02]  /*8950*/  SHF.R.U64 R25, R23, R27.reuse, R6.reuse ;  /* 0x0000001b17197219 */ /* 0x180fe40000001206 */
[----:B------:R-:W-:Y:S02]  /*8960*/  LOP3.LUT R32, RZ, R10, RZ, 0x33, !PT ;  /* 0x0000000aff207212 */ /* 0x000fe400078e33ff */
[----:B------:R-:W-:Y:S01]  /*8970*/  SHF.R.U32.HI R11, RZ, R27, R6 ;  /* 0x0000001bff0b7219 */ /* 0x000fe20000011606 */
[----:B------:R-:W3:Y:S01]  /*8980*/  LDC R31, c[0x0][0x610] ;  /* 0x00018400ff1f7b82 */ /* 0x000ee20000000800 */
[----:B------:R-:W-:Y:S01]  /*8990*/  IMAD.MOV.U32 R10, RZ, RZ, R25 ;  /* 0x000000ffff0a7224 */ /* 0x000fe200078e0019 */
[----:B------:R-:W-:Y:S06]  /*89a0*/  @!P0 BRA `(.L_x_163) ;  /* 0x0000000000288947 */ /* 0x000fec0003800000 */
        /* <DEDUP_REMOVED lines=10> */
.L_x_163:
[----:B------:R-:W-:Y:S02]  /*8a50*/  ISETP.NE.AND P0, PT, R2, 0x1, PT ;  /* 0x000000010200780c */ /* 0x000fe40003f05270 */
[----:B-1----:R-:W-:Y:S01]  /*8a60*/  SHF.R.U64 R6, R10, R24, R11 ;  /* 0x000000180a067219 */ /* 0x002fe2000000120b */
[----:B0-----:R-:W-:Y:S01]  /*8a70*/  VIADD R11, R20, 0xffffffff ;  /* 0xffffffff140b7836 */ /* 0x001fe20000000000 */
[----:B------:R-:W-:Y:S02]  /*8a80*/  SHF.L.U32 R30, R30, R27, RZ ;  /* 0x0000001b1e1e7219 */ /* 0x000fe400000006ff */
[----:B------:R-:W-:Y:S01]  /*8a90*/  LOP3.LUT R5, R23, R32, RZ, 0xc0, !PT ;  /* 0x0000002017057212 */ /* 0x000fe200078ec0ff */
[----:B------:R-:W-:-:S04]  /*8aa0*/  IMAD.MOV R10, RZ, RZ, -R6 ;  /* 0x000000ffff0a7224 */ /* 0x000fc800078e0a06 */
[----:B------:R-:W-:Y:S01]  /*8ab0*/  IMAD R6, R30, R6, R5 ;  /* 0x000000061e067224 */ /* 0x000fe200078e0205 */
[----:B------:R-:W-:Y:S01]  /*8ac0*/  LOP3.LUT R5, R8, R11, RZ, 0xc0, !PT ;  /* 0x0000000b08057212 */ /* 0x000fe200078ec0ff */
[----:B------:R-:W-:Y:S02]  /*8ad0*/  @P0 IMAD R7, R9, R22, R4 ;  /* 0x0000001609070224 */ /* 0x000fe400078e0204 */
[----:B--2---:R-:W-:Y:S02]  /*8ae0*/  IMAD R4, R10, R26, R25 ;  /* 0x0000001a0a047224 */ /* 0x004fe400078e0219 */
[----:B---3--:R-:W-:Y:S02]  /*8af0*/  IMAD R7, R6, R31, R7 ;  /* 0x0000001f06077224 */ /* 0x008fe400078e0207 */
[----:B------:R-:W-:Y:S02]  /*8b00*/  IMAD R4, R4, R20, R5 ;  /* 0x0000001404047224 */ /* 0x000fe400078e0205 */
[----:B------:R-:W-:-:S02]  /*8b10*/  IMAD.MOV.U32 R8, RZ, RZ, 0x1 ;  /* 0x00000001ff087424 */ /* 0x000fc400078e00ff */
[----:B------:R-:W-:Y:S01]  /*8b20*/  IMAD.MOV.U32 R6, RZ, RZ, R21 ;  /* 0x000000ffff067224 */ /* 0x000fe200078e0015 */
[----:B------:R-:W-:Y:S02]  /*8b30*/  SEL R19, R4, R7, !P0 ;  /* 0x0000000704137207 */ /* 0x000fe40004000000 */
[----:B------:R-:W-:-:S07]  /*8b40*/  SEL R20, R7, R4, !P0 ;  /* 0x0000000407147207 */ /* 0x000fce0004000000 */
.L_x_161:
[----:B------:R-:W-:-:S08]  /*8b50*/  NOP ;  /* 0x0000000000007918 */ /* 0x000fd00000000000 */
[----:B------:R-:W0:-:S00]  /*8b60*/  USETMAXREG.DEALLOC.CTAPOOL 0x28 ;  /* 0x00000028000079c8 */ /* 0x000e0000080e0500 */
[----:B0-----:R-:W-:-:S13]  /*8b70*/  ISETP.NE.AND P0, PT, R3, RZ, PT ;  /* 0x000000ff0300720c */ /* 0x001fda0003f05270 */
[----:B------:R-:W-:Y:S05]  /*8b80*/  @P0 EXIT ;  /* 0x000000000000094d */ /* 0x000fea0003800000 */
[----:B------:R-:W-:Y:S01]  /*8b90*/  LOP3.LUT P0, RZ, R8, 0xff, RZ, 0xc0, !PT ;  /* 0x000000ff08ff7812 */ /* 0x000fe2000780c0ff */
[----:B------:R-:W-:Y:S02]  /*8ba0*/  IMAD.MOV.U32 R3, RZ, RZ, 0x1 ;  /* 0x00000001ff037424 */ /* 0x000fe400078e00ff */
[----:B------:R-:W-:-:S10]  /*8bb0*/  IMAD.MOV.U32 R8, RZ, RZ, RZ ;  /* 0x000000ffff087224 */ /* 0x000fd400078e00ff */
[----:B------:R-:W-:Y:S05]  /*8bc0*/  @!P0 BRA `(.L_x_164) ;  /* 0x0000000c00b08947 */ /* 0x000fea0003800000 */
[----:B------:R-:W0:Y:S01]  /*8bd0*/  LDC R3, c[0x0][0x28c] ;  /* 0x0000a300ff037b82 */ /* 0x000e220000000800 */
[----:B------:R-:W-:Y:S01]  /*8be0*/  ULDC UR21, c[0x0][0x658] ;  /* 0x0001960000157ab9 */ /* 0x000fe20000000800 */
[----:B------:R-:W-:Y:S01]  /*8bf0*/  UMOV UR4, 0xffffffff ;  /* 0xffffffff00047882 */ /* 0x000fe20000000000 */
[----:B------:R-:W-:Y:S01]  /*8c00*/  BSSY B0, `(.L_x_164) ;  /* 0x00000e8000007945 */ /* 0x000fe20003800000 */
[----:B------:R-:W-:Y:S01]  /*8c10*/  USHF.L.U32 UR4, UR4, UR21, URZ ;  /* 0x0000001504047299 */ /* 0x000fe2000800063f */
[----:B------:R-:W-:Y:S01]  /*8c20*/  IMAD.MOV.U32 R10, RZ, RZ, 0x1 ;  /* 0x00000001ff0a7424 */ /* 0x000fe200078e00ff */
[----:B------:R-:W-:Y:S01]  /*8c30*/  LOP3.LUT R13, R18, 0x2, RZ, 0xfc, !PT ;  /* 0x00000002120d7812 */ /* 0x000fe200078efcff */
[----:B------:R-:W-:Y:S01]  /*8c40*/  IMAD.MOV.U32 R8, RZ, RZ, RZ ;  /* 0x000000ffff087224 */ /* 0x000fe200078e00ff */
[----:B------:R-:W1:Y:S01]  /*8c50*/  S2UR UR6, SR_CgaCtaId ;  /* 0x00000000000679c3 */ /* 0x000e620000008800 */
[----:B------:R-:W-:Y:S01]  /*8c60*/  ULDC UR13, c[0x0][0x600] ;  /* 0x00018000000d7ab9 */ /* 0x000fe20000000800 */
[----:B------:R-:W-:Y:S01]  /*8c70*/  UMOV UR5, 0x1 ;  /* 0x0000000100057882 */ /* 0x000fe20000000000 */
[----:B------:R-:W-:-:S02]  /*8c80*/  UIADD3 UR13, UR13, -0x1, URZ ;  /* 0xffffffff0d0d7890 */ /* 0x000fc4000fffe03f */
[----:B------:R-:W-:Y:S02]  /*8c90*/  USHF.L.U32 UR21, UR5, UR21, URZ ;  /* 0x0000001505157299 */ /* 0x000fe4000800063f */
[----:B------:R-:W-:Y:S01]  /*8ca0*/  ULOP3.LUT UR29, URZ, UR4, URZ, 0x33, !UPT ;  /* 0x000000043f1d7292 */ /* 0x000fe2000f8e333f */
[----:B------:R-:W-:Y:S01]  /*8cb0*/  ULDC.64 UR14, c[0x0][0x198] ;  /* 0x00006600000e7ab9 */ /* 0x000fe20000000a00 */
[----:B0-----:R-:W-:-:S05]  /*8cc0*/  VIADD R3, R3, 0x7f ;  /* 0x0000007f03037836 */ /* 0x001fca0000000000 */
[----:B------:R-:W-:Y:S01]  /*8cd0*/  SHF.R.S32.HI R4, RZ, 0x1f, R3 ;  /* 0x0000001fff047819 */ /* 0x000fe20000011403 */
[----:B-1----:R-:W-:-:S03]  /*8ce0*/  IMAD.U32 R11, RZ, RZ, UR6 ;  /* 0x00000006ff0b7e24 */ /* 0x002fc6000f8e00ff */
[----:B------:R-:W-:Y:S01]  /*8cf0*/  LEA.HI R4, R4, R3, RZ, 0x7 ;  /* 0x0000000304047211 */ /* 0x000fe200078f38ff */
[----:B------:R-:W-:-:S03]  /*8d00*/  IMAD.MOV.U32 R3, RZ, RZ, 0x1 ;  /* 0x00000001ff037424 */ /* 0x000fc600078e00ff */
[----:B------:R-:W-:-:S05]  /*8d10*/  SHF.R.S32.HI R9, RZ, 0x7, R4 ;  /* 0x00000007ff097819 */ /* 0x000fca0000011404 */
[----:B------:R-:W-:-:S07]  /*8d20*/  VIADD R12, R9, 0x1 ;  /* 0x00000001090c7836 */ /* 0x000fce0000000000 */
.L_x_175:
[----:B------:R-:W-:-:S03]  /*8d30*/  UMOV UR4, 0xffffffff ;  /* 0xffffffff00047882 */ /* 0x000fc60000000000 */
[----:B------:R-:W-:Y:S05]  /*8d40*/  BRA.DIV UR4, `(.L_x_165) ;  /* 0x0000001204387947 */ /* 0x000fea000b800000 */
[----:B------:R-:W-:-:S13]  /*8d50*/  ELECT P6, URZ, PT ;  /* 0x00000000003f782f */ /* 0x000fda00038c0000 */
.L_x_186:
[----:B------:R-:W0:Y:S01]  /*8d60*/  LDC R4, c[0x0][0x28c] ;  /* 0x0000a300ff047b82 */ /* 0x000e220000000800 */
[----:B------:R-:W-:Y:S01]  /*8d70*/  BSSY B1, `(.L_x_166) ;  /* 0x000005d000017945 */ /* 0x000fe20003800000 */
[----:B0-----:R-:W-:-:S13]  /*8d80*/  ISETP.LT.OR P6, PT, R4, 0x1, !P6 ;  /* 0x000000010400780c */ /* 0x001fda00077c1670 */
[----:B------:R-:W-:Y:S05]  /*8d90*/  @P6 BRA `(.L_x_167) ;  /* 0x0000000400686947 */ /* 0x000fea0003800000 */
[----:B------:R-:W-:Y:S02]  /*8da0*/  IMAD R20, R20, 0x2, R11 ;  /* 0x0000000214147824 */ /* 0x000fe400078e020b */
[----:B------:R-:W-:Y:S02]  /*8db0*/  IMAD.SHL.U32 R19, R19, 0x40, RZ ;  /* 0x0000004013137824 */ /* 0x000fe400078e00ff */
[----:B------:R-:W-:Y:S02]  /*8dc0*/  IMAD.MOV.U32 R23, RZ, RZ, RZ ;  /* 0x000000ffff177224 */ /* 0x000fe400078e00ff */
[----:B------:R-:W-:Y:S02]  /*8dd0*/  IMAD.MOV.U32 R4, RZ, RZ, R12 ;  /* 0x000000ffff047224 */ /* 0x000fe400078e000c */
[----:B------:R-:W-:Y:S02]  /*8de0*/  IMAD.MOV.U32 R5, RZ, RZ, R3 ;  /* 0x000000ffff057224 */ /* 0x000fe400078e0003 */
[----:B------:R-:W-:-:S02]  /*8df0*/  IMAD.MOV.U32 R7, RZ, RZ, R8 ;  /* 0x000000ffff077224 */ /* 0x000fc400078e0008 */
[----:B------:R-:W-:-:S07]  /*8e00*/  IMAD.SHL.U32 R20, R20, 0x80, RZ ;  /* 0x0000008014147824 */ /* 0x000fce00078e00ff */
.L_x_170:
[----:B------:R-:W0:Y:S01]  /*8e10*/  S2UR UR4, SR_CgaCtaId ;  /* 0x00000000000479c3 */ /* 0x000e220000008800 */
[----:B------:R-:W-:Y:S02]  /*8e20*/  MOV R14, 0x400 ;  /* 0x00000400000e7802 */ /* 0x000fe40000000f00 */
[----:B------:R-:W-:-:S13]  /*8e30*/  ISETP.NE.AND P1, PT, R0, RZ, PT ;  /* 0x000000ff0000720c */ /* 0x000fda0003f25270 */
[----:B------:R-:W1:Y:S01]  /*8e40*/  @!P1 LDC R15, c[0x0][0x500] ;  /* 0x00014000ff0f9b82 */ /* 0x000e620000000800 */
[----:B0-----:R-:W-:-:S05]  /*8e50*/  IMAD.U32 R11, RZ, RZ, UR4 ;  /* 0x00000004ff0b7e24 */ /* 0x001fca000f8e00ff */
[----:B------:R-:W-:Y:S02]  /*8e60*/  LEA R22, R11, R14, 0x18 ;  /* 0x0000000e0b167211 */ /* 0x000fe400078ec0ff */
[----:B------:R-:W-:-:S03]  /*8e70*/  SHF.L.U32 R14, R5, 0x1f, RZ ;  /* 0x0000001f050e7819 */ /* 0x000fc600000006ff */
[----:B------:R-:W-:-:S04]  /*8e80*/  IMAD R21, R7, 0x8, R22 ;  /* 0x0000000807157824 */ /* 0x000fc800078e0216 */
[----:B------:R-:W0:Y:S02]  /*8e90*/  SYNCS.PHASECHK.TRANS64.TRYWAIT P0, [R21+URZ+0x20], R14 ;  /* 0x0000200e150075a7 */ /* 0x000e24000800017f */
[----:B01----:R-:W-:Y:S05]  /*8ea0*/  @!P0 BRA `(.L_x_168) ;  /* 0x0000001000008947 */ /* 0x003fea0003800000 */
.L_x_187:
[----:B0-----:R-:W-:Y:S01]  /*8eb0*/  PRMT R14, R13, 0x9910, RZ ;  /* 0x000099100d0e7816 */ /* 0x001fe200000000ff */
[----:B------:R0:W-:Y:S03]  /*8ec0*/  @!P1 SYNCS.ARRIVE.TRANS64 RZ, [R21+URZ], R15 ;  /* 0x0000000f15ff99a7 */ /* 0x0001e6000800003f */
[----:B------:R-:W-:-:S13]  /*8ed0*/  ISETP.NE.AND P0, PT, R14, 0x2, PT ;  /* 0x000000020e00780c */ /* 0x000fda0003f05270 */
[----:B0-----:R-:W-:Y:S05]  /*8ee0*/  @P0 BRA `(.L_x_169) ;  /* 0x0000000000040947 */ /* 0x001fea0003800000 */
[----:B------:R-:W-:Y:S01]  /*8ef0*/  BPT.TRAP 0x1 ;  /* 0x000000040000795c */ /* 0x000fe20000300000 */
.L_x_169:
[----:B------:R-:W-:Y:S01]  /*8f00*/  IMAD.SHL.U32 R14, R7, 0x8000, RZ ;  /* 0x00008000070e7824 */ /* 0x000fe200078e00ff */
[----:B------:R-:W-:Y:S01]  /*8f10*/  R2UR UR10, R23 ;  /* 0x00000000170a72ca */ /* 0x000fe200000e0000 */
[----:B------:R-:W-:Y:S01]  /*8f20*/  UIADD3 UR22, UP0, UR14, 0xf0, URZ ;  /* 0x000000f00e167890 */ /* 0x000fe2000ff1e03f */
[----:B------:R-:W-:Y:S01]  /*8f30*/  R2UR UR9, R21 ;  /* 0x00000000150972ca */ /* 0x000fe200000e0000 */
[--C-:B------:R-:W-:Y:S01]  /*8f40*/  IMAD R15, R11, 0x1000, R14.reuse ;  /* 0x000010000b0f7824 */ /* 0x100fe200078e020e */
[----:B------:R-:W-:Y:S01]  /*8f50*/  R2UR UR11, R20 ;  /* 0x00000000140b72ca */ /* 0x000fe200000e0000 */
[----:B------:R-:W-:Y:S01]  /*8f60*/  IMAD.IADD R14, R22, 0x1, R14 ;  /* 0x00000001160e7824 */ /* 0x000fe200078e020e */
[----:B------:R-:W-:Y:S01]  /*8f70*/  R2UR UR12, R6 ;  /* 0x00000000060c72ca */ /* 0x000fe200000e0000 */
[----:B------:R-:W-:Y:S01]  /*8f80*/  IMAD R15, R15, 0x4, R22 ;  /* 0x000000040f0f7824 */ /* 0x000fe200078e0216 */
[----:B------:R-:W-:Y:S01]  /*8f90*/  UIADD3.X UR23, URZ, UR15, URZ, UP0, !UPT ;  /* 0x0000000f3f177290 */ /* 0x000fe200087fe43f */
[----:B------:R-:W-:Y:S01]  /*8fa0*/  R2UR UR35, R19 ;  /* 0x00000000132372ca */ /* 0x000fe200000e0000 */
[----:B------:R-:W-:Y:S01]  /*8fb0*/  VIADD R4, R4, 0xffffffff ;  /* 0xffffffff04047836 */ /* 0x000fe20000000000 */
[----:B------:R-:W-:Y:S01]  /*8fc0*/  R2UR UR18, R14 ;  /* 0x000000000e1272ca */ /* 0x000fe200000e0000 */
[----:B------:R-:W-:Y:S01]  /*8fd0*/  UIADD3 UR4, UP1, UR14, 0x1f0, URZ ;  /* 0x000001f00e047890 */ /* 0x000fe2000ff3e03f */
[----:B------:R-:W-:Y:S01]  /*8fe0*/  R2UR UR40, R15 ;  /* 0x000000000f2872ca */ /* 0x000fe200000e0000 */
[----:B------:R-:W-:Y:S01]  /*8ff0*/  UIADD3 UR58, UR10, 0x20, URZ ;  /* 0x000000200a3a7890 */ /* 0x000fe2000fffe03f */
[----:B------:R-:W-:Y:S01]  /*9000*/  ISETP.GT.AND P1, PT, R4, 0x1, PT ;  /* 0x000000010400780c */ /* 0x000fe20003f24270 */
[----:B------:R-:W-:Y:S01]  /*9010*/  UIADD3 UR50, UR10, 0x40, URZ ;  /* 0x000000400a327890 */ /* 0x000fe2000fffe03f */
[----:B------:R-:W-:Y:S01]  /*9020*/  VIADD R7, R7, 0x1 ;  /* 0x0000000107077836 */ /* 0x000fe20000000000 */
[----:B------:R-:W-:Y:S01]  /*9030*/  UIADD3 UR42, UR10, 0x60, URZ ;  /* 0x000000600a2a7890 */ /* 0x000fe2000fffe03f */
[----:B------:R-:W-:Y:S01]  /*9040*/  VIADD R23, R23, 0x80 ;  /* 0x0000008017177836 */ /* 0x000fe20000000000 */
[----:B------:R-:W-:Y:S01]  /*9050*/  UMOV UR30, 0x30000 ;  /* 0x00030000001e7882 */ /* 0x000fe20000000000 */
[----:B------:R-:W-:Y:S01]  /*9060*/  UMOV UR6, 0x0 ;  /* 0x0000000000067882 */ /* 0x000fe20000000000 */
[----:B------:R-:W-:Y:S01]  /*9070*/  UMOV UR7, 0x10000000 ;  /* 0x1000000000077882 */ /* 0x000fe20000000000 */
[----:B------:R-:W-:Y:S01]  /*9080*/  UIADD3.X UR5, URZ, UR15, URZ, UP1, !UPT ;  /* 0x0000000f3f057290 */ /* 0x000fe20008ffe43f */
[----:B------:R-:W-:Y:S01]  /*9090*/  ISETP.NE.AND P0, PT, R7, 0x4, PT ;  /* 0x000000040700780c */ /* 0x000fe20003f05270 */
[----:B------:R-:W-:-:S02]  /*90a0*/  UIADD3 UR32, UR18, 0x80100, URZ ;  /* 0x0008010012207890 */ /* 0x000fc4000fffe03f */
[----:B------:R-:W-:Y:S01]  /*90b0*/  UIADD3 UR8, UR40, 0x100, URZ ;  /* 0x0000010028087890 */ /* 0x000fe2000fffe03f */
[----:B------:R-:W-:Y:S01]  /*90c0*/  SEL R14, RZ, 0x1, P0 ;  /* 0x00000001ff0e7807 */ /* 0x000fe20000000000 */
[----:B------:R-:W-:Y:S01]  /*90d0*/  UIADD3 UR56, UR40, 0x8100, URZ ;  /* 0x0000810028387890 */ /* 0x000fe2000fffe03f */
[----:B------:R-:W-:Y:S01]  /*90e0*/  SEL R7, R7, RZ, P0 ;  /* 0x000000ff07077207 */ /* 0x000fe20000000000 */
[----:B------:R-:W-:Y:S01]  /*90f0*/  UIADD3 UR48, UR40, 0x10100, URZ ;  /* 0x0001010028307890 */ /* 0x000fe2000fffe03f */
[----:B------:R-:W-:Y:S01]  /*9100*/  LOP3.LUT R5, R5, R14, RZ, 0x3c, !PT ;  /* 0x0000000e05057212 */ /* 0x000fe200078e3cff */
[----:B------:R-:W-:Y:S02]  /*9110*/  UIADD3 UR40, UR40, 0x18100, URZ ;  /* 0x0001810028287890 */ /* 0x000fe4000fffe03f */
[----:B------:R-:W-:Y:S01]  /*9120*/  UIADD3 UR24, UR18, 0x82100, URZ ;  /* 0x0008210012187890 */ /* 0x000fe2000fffe03f */
[----:B------:R0:W-:Y:S01]  /*9130*/  UTMALDG.3D.MULTICAST [UR8], [UR22], UR30, desc[UR6] ;  /* 0x00000608160073b4 */ /* 0x0001e2000801181e */
[----:B------:R-:W-:Y:S01]  /*9140*/  UIADD3 UR16, UR18, 0x84100, URZ ;  /* 0x0008410012107890 */ /* 0x000fe2000fffe03f */
[----:B------:R-:W-:Y:S01]  /*9150*/  UMOV UR57, UR9 ;  /* 0x0000000900397c82 */ /* 0x000fe20008000000 */
        /* <DEDUP_REMOVED lines=8> */
[----:B------:R1:W-:Y:S01]  /*91e0*/  UTMALDG.3D.MULTICAST [UR56], [UR22], UR30, desc[UR6] ;  /* 0x00000638160073b4 */ /* 0x0003e2000801181e */
        /* <DEDUP_REMOVED lines=11> */
[----:B0-----:R-:W-:Y:S01]  /*92a0*/  UIADD3 UR8, UR18, 0x86100, URZ ;  /* 0x0008610012087890 */ /* 0x001fe2000fffe03f */
[----:B------:R1:W-:Y:S02]  /*92b0*/  UTMALDG.3D.MULTICAST [UR40], [UR22], UR30, desc[UR6] ;  /* 0x00000628160073b4 */ /* 0x0003e4000801181e */
[----:B------:R-:W-:Y:S01]  /*92c0*/  UMOV UR18, UR50 ;  /* 0x0000003200127c82 */ /* 0x000fe20008000000 */
[----:B------:R-:W-:Y:S01]  /*92d0*/  UMOV UR11, UR35 ;  /* 0x00000023000b7c82 */ /* 0x000fe20008000000 */
[----:B------:R-:W-:Y:S01]  /*92e0*/  UMOV UR10, UR42 ;  /* 0x0000002a000a7c82 */ /* 0x000fe20008000000 */
[----:B------:R1:W-:Y:S01]  /*92f0*/  UTMALDG.3D [UR32], [UR4], desc[UR6] ;  /* 0x00000620040075b4 */ /* 0x0003e20008011000 */
[----:B------:R1:W-:Y:S01]  /*9300*/  UTMALDG.3D [UR24], [UR4], desc[UR6] ;  /* 0x00000618040075b4 */ /* 0x0003e20008011000 */
[----:B------:R1:W-:Y:S01]  /*9310*/  UTMALDG.3D [UR16], [UR4], desc[UR6] ;  /* 0x00000610040075b4 */ /* 0x0003e20008011000 */
[----:B------:R1:W-:Y:S02]  /*9320*/  UTMALDG.3D [UR8], [UR4], desc[UR6] ;  /* 0x00000608040075b4 */ /* 0x0003e40008011000 */
[----:B-1----:R-:W-:Y:S05]  /*9330*/  @P1 BRA `(.L_x_170) ;  /* 0xfffffff800b41947 */ /* 0x002fea000383ffff */
.L_x_167:
[----:B------:R-:W-:Y:S05]  /*9340*/  BSYNC B1 ;  /* 0x0000000000017941 */ /* 0x000fea0003800000 */
.L_x_166:
[----:B------:R-:W-:Y:S01]  /*9350*/  LOP3.LUT P1, RZ, R10, 0xff, RZ, 0xc0, !PT ;  /* 0x000000ff0aff7812 */ /* 0x000fe2000782c0ff */
[----:B------:R-:W-:Y:S01]  /*9360*/  IMAD.IADD R8, R9, 0x1, R8 ;  /* 0x0000000109087824 */ /* 0x000fe200078e0208 */
[----:B------:R-:W-:Y:S01]  /*9370*/  IADD3 R16, P2, R16, UR38, RZ ;  /* 0x0000002610107c10 */ /* 0x000fe2000ff5e0ff */
[----:B------:R-:W-:Y:S01]  /*9380*/  ULDC.64 UR4, c[0x0][0x650] ;  /* 0x0001940000047ab9 */ /* 0x000fe20000000a00 */
[----:B------:R-:W-:Y:S01]  /*9390*/  BSSY B1, `(.L_x_171) ;  /* 0x000006c000017945 */ /* 0x000fe20003800000 */
[----:B------:R-:W-:Y:S01]  /*93a0*/  IMAD.MOV.U32 R20, RZ, RZ, -0x1 ;  /* 0xffffffffff147424 */ /* 0x000fe200078e00ff */
[----:B------:R-:W-:Y:S01]  /*93b0*/  SHF.R.U32.HI R4, RZ, 0x2, R8 ;  /* 0x00000002ff047819 */ /* 0x000fe20000011608 */
[----:B------:R-:W-:Y:S01]  /*93c0*/  IMAD.MOV.U32 R19, RZ, RZ, -0x1 ;  /* 0xffffffffff137424 */ /* 0x000fe200078e00ff */
[----:B------:R-:W-:Y:S02]  /*93d0*/  ISETP.GT.U32.AND P0, PT, R8, 0x3, PT ;  /* 0x000000030800780c */ /* 0x000fe40003f04070 */
[----:B------:R-:W-:-:S02]  /*93e0*/  LOP3.LUT R4, R4, 0x1, RZ, 0xc0, !PT ;  /* 0x0000000104047812 */ /* 0x000fc400078ec0ff */
[----:B------:R-:W-:Y:S01]  /*93f0*/  ISETP.LT.U32.AND P0, PT, R9, 0x4, P0 ;  /* 0x000000040900780c */ /* 0x000fe20000701070 */
[----:B------:R-:W0:Y:S01]  /*9400*/  @P1 S2R R11, SR_CgaCtaId ;  /* 0x00000000000b1919 */ /* 0x000e220000008800 */
[----:B------:R-:W-:Y:S02]  /*9410*/  @P1 MOV R6, 0x400 ;  /* 0x0000040000061802 */ /* 0x000fe40000000f00 */
[----:B------:R-:W-:Y:S02]  /*9420*/  IADD3.X R17, R17, UR37, RZ, P2, !PT ;  /* 0x0000002511117c10 */ /* 0x000fe400097fe4ff */
[----:B------:R-:W-:Y:S02]  /*9430*/  ISETP.GE.U32.AND P2, PT, R16, UR4, PT ;  /* 0x0000000410007c0c */ /* 0x000fe4000bf46070 */
[----:B------:R-:W-:Y:S02]  /*9440*/  LOP3.LUT R8, R8, 0x3, RZ, 0xc0, !PT ;  /* 0x0000000308087812 */ /* 0x000fe400078ec0ff */
[----:B------:R-:W-:-:S02]  /*9450*/  PRMT R10, RZ, 0x7610, R10 ;  /* 0x00007610ff0a7816 */ /* 0x000fc4000000000a */
[----:B0-----:R-:W-:-:S04]  /*9460*/  @P1 LEA R6, R11, R6, 0x18 ;  /* 0x000000060b061211 */ /* 0x001fc800078ec0ff */
[----:B------:R0:W-:Y:S01]  /*9470*/  @P1 SYNCS.ARRIVE.TRANS64.A1T0 RZ, [R6+URZ+0x58], RZ ;  /* 0x000058ff06ff19a7 */ /* 0x0001e2000810003f */
[----:B------:R-:W-:Y:S02]  /*9480*/  ISETP.NE.U32.AND P1, PT, R4, 0x1, PT ;  /* 0x000000010400780c */ /* 0x000fe40003f25070 */
[----:B------:R-:W-:Y:S02]  /*9490*/  SEL R4, RZ, 0x1, !P0 ;  /* 0x00000001ff047807 */ /* 0x000fe40004000000 */
[----:B------:R-:W-:Y:S02]  /*94a0*/  ISETP.GE.U32.AND.EX P0, PT, R17, UR5, PT, P2 ;  /* 0x0000000511007c0c */ /* 0x000fe4000bf06120 */
[----:B------:R-:W-:Y:S01]  /*94b0*/  ISETP.GT.U32.AND P1, PT, R9, 0x3, !P1 ;  /* 0x000000030900780c */ /* 0x000fe20004f24070 */
[----:B0-----:R-:W-:-:S03]  /*94c0*/  IMAD.MOV.U32 R6, RZ, RZ, -0x1 ;  /* 0xffffffffff067424 */ /* 0x001fc600078e00ff */
[----:B------:R-:W-:-:S04]  /*94d0*/  SEL R5, RZ, 0x1, !P1 ;  /* 0x00000001ff057807 */ /* 0x000fc80004800000 */
[--C-:B------:R-:W-:Y:S02]  /*94e0*/  LOP3.LUT R3, R5, R3, R4.reuse, 0x96, !PT ;  /* 0x0000000305037212 */ /* 0x100fe400078e9604 */
[----:B------:R-:W-:Y:S01]  /*94f0*/  PRMT R4, RZ, 0x7610, R4 ;  /* 0x00007610ff047816 */ /* 0x000fe20000000004 */
[----:B------:R-:W-:Y:S06]  /*9500*/  @P0 BRA `(.L_x_172) ;  /* 0x0000000400500947 */ /* 0x000fec0003800000 */
[----:B------:R-:W0:Y:S01]  /*9510*/  S2R R19, SR_CTAID.X ;  /* 0x0000000000137919 */ /* 0x000e220000002500 */
[----:B------:R-:W-:Y:S01]  /*9520*/  ULDC.64 UR4, c[0x0][0x628] ;  /* 0x00018a0000047ab9 */ /* 0x000fe20000000a00 */
[----:B------:R-:W1:Y:S01]  /*9530*/  LDC R20, c[0x0][0x144] ;  /* 0x00005100ff147b82 */ /* 0x000e620000000800 */
[----:B------:R-:W-:Y:S01]  /*9540*/  ISETP.NE.U32.AND P0, PT, RZ, UR4, PT ;  /* 0x00000004ff007c0c */ /* 0x000fe2000bf05070 */
[----:B------:R-:W2:Y:S01]  /*9550*/  S2R R14, SR_CTAID.Y ;  /* 0x00000000000e7919 */ /* 0x000ea20000002600 */
[----:B------:R-:W-:Y:S01]  /*9560*/  ULDC UR7, c[0x0][0x630] ;  /* 0x00018c0000077ab9 */ /* 0x000fe20000000800 */
[----:B------:R-:W-:Y:S01]  /*9570*/  ULDC UR8, c[0x0][0x150] ;  /* 0x0000540000087ab9 */ /* 0x000fe20000000800 */
[----:B------:R-:W-:Y:S01]  /*9580*/  ISETP.NE.AND.EX P0, PT, RZ, UR5, PT, P0 ;  /* 0x00000005ff007c0c */ /* 0x000fe2000bf05300 */
[----:B------:R-:W-:Y:S02]  /*9590*/  IMAD.MOV.U32 R4, RZ, RZ, R16 ;  /* 0x000000ffff047224 */ /* 0x000fe400078e0010 */
[----:B------:R-:W-:Y:S01]  /*95a0*/  IMAD.MOV.U32 R5, RZ, RZ, R17 ;  /* 0x000000ffff057224 */ /* 0x000fe200078e0011 */
[----:B0-----:R-:W-:-:S09]  /*95b0*/  I2FP.F32.U32 R21, R19 ;  /* 0x0000001300157245 */ /* 0x001fd20000201000 */
[----:B------:R-:W-:Y:S05]  /*95c0*/  @!P0 BRA `(.L_x_173) ;  /* 0x0000000000288947 */ /* 0x000fea0003800000 */
[----:B------:R-:W-:Y:S02]  /*95d0*/  ULDC UR6, c[0x0][0x634] ;  /* 0x00018d0000067ab9 */ /* 0x000fe40000000800 */
[----:B------:R-:W-:-:S05]  /*95e0*/  IADD3 R5, P0, R16, UR6, RZ ;  /* 0x0000000610057c10 */ /* 0x000fca000ff1e0ff */
[----:B------:R-:W-:-:S04]  /*95f0*/  IMAD.X R15, RZ, RZ, R17, P0 ;  /* 0x000000ffff0f7224 */ /* 0x000fc800000e0611 */
[----:B------:R-:W-:-:S04]  /*9600*/  IMAD.WIDE.U32 R6, R15, UR4, RZ ;  /* 0x000000040f067c25 */ /* 0x000fc8000f8e00ff */
[----:B------:R-:W-:-:S04]  /*9610*/  IMAD.WIDE.U32 R6, P0, R5, UR5, R6 ;  /* 0x0000000505067c25 */ /* 0x000fc8000f800006 */
[----:B------:R-:W-:-:S04]  /*9620*/  IMAD.WIDE.U32 R4, R5, UR4, RZ ;  /* 0x0000000405047c25 */ /* 0x000fc8000f8e00ff */
[----:B------:R-:W-:Y:S01]  /*9630*/  IMAD.MOV.U32 R4, RZ, RZ, R7 ;  /* 0x000000ffff047224 */ /* 0x000fe200078e0007 */
[----:B------:R-:W-:Y:S01]  /*9640*/  IADD3 RZ, P1, R5, R6, RZ ;  /* 0x0000000605ff7210 */ /* 0x000fe20007f3e0ff */
[----:B------:R-:W-:-:S04]  /*9650*/  IMAD.X R5, RZ, RZ, RZ, P0 ;  /* 0x000000ffff057224 */ /* 0x000fc800000e06ff */
[----:B------:R-:W-:-:S08]  /*9660*/  IMAD.WIDE.U32.X R4, R15, UR5, R4, P1 ;  /* 0x000000050f047c25 */ /* 0x000fd000088e0404 */
.L_x_173:
[----:B------:R-:W-:Y:S01]  /*9670*/  FMUL R21, R21, UR8 ;  /* 0x0000000815157c20 */ /* 0x000fe20008400000 */
[--C-:B------:R-:W-:Y:S01]  /*9680*/  SHF.R.U64 R15, R4, UR7, R5.reuse ;  /* 0x00000007040f7c19 */ /* 0x100fe20008001205 */
[----:B------:R-:W-:Y:S01]  /*9690*/  ULDC.64 UR4, c[0x0][0x620] ;  /* 0x0001880000047ab9 */ /* 0x000fe20000000a00 */
[----:B------:R-:W-:Y:S01]  /*96a0*/  SHF.R.U32.HI R4, RZ, UR7, R5 ;  /* 0x00000007ff047c19 */ /* 0x000fe20008011605 */
[----:B------:R-:W-:Y:S01]  /*96b0*/  ULDC.64 UR6, c[0x0][0x640] ;  /* 0x0001900000067ab9 */ /* 0x000fe20000000a00 */
[----:B------:R-:W-:Y:S01]  /*96c0*/  IADD3 R5, P0, RZ, -R15, RZ ;  /* 0x8000000fff057210 */ /* 0x000fe20007f1e0ff */
[----:B------:R-:W0:Y:S04]  /*96d0*/  F2I.U32.TRUNC.NTZ R21, R21 ;  /* 0x0000001500157305 */ /* 0x000e28000020f000 */
[----:B------:R-:W-:Y:S01]  /*96e0*/  IMAD.X R4, RZ, RZ, ~R4, P0 ;  /* 0x000000ffff047224 */ /* 0x000fe200000e0e04 */
[----:B------:R-:W-:-:S03]  /*96f0*/  ISETP.NE.U32.AND P0, PT, RZ, UR6, PT ;  /* 0x00000006ff007c0c */ /* 0x000fc6000bf05070 */
[----:B------:R-:W-:Y:S01]  /*9700*/  IMAD R4, R4, UR4, RZ ;  /* 0x0000000404047c24 */ /* 0x000fe2000f8e02ff */
[----:B------:R-:W-:-:S03]  /*9710*/  ISETP.NE.AND.EX P0, PT, RZ, UR7, PT, P0 ;  /* 0x00000007ff007c0c */ /* 0x000fc6000bf05300 */
[C---:B------:R-:W-:Y:S01]  /*9720*/  IMAD R7, R5.reuse, UR5, R4 ;  /* 0x0000000505077c24 */ /* 0x040fe2000f8e0204 */
[----:B------:R-:W-:Y:S01]  /*9730*/  ULDC UR5, c[0x0][0x154] ;  /* 0x0000550000057ab9 */ /* 0x000fe20000000800 */
[----:B------:R-:W-:Y:S01]  /*9740*/  IMAD.WIDE.U32 R4, R5, UR4, R16 ;  /* 0x0000000405047c25 */ /* 0x000fe2000f8e0010 */
[----:B------:R-:W-:-:S03]  /*9750*/  ULDC UR4, c[0x0][0x618] ;  /* 0x0001860000047ab9 */ /* 0x000fc60000000800 */
[----:B0-----:R-:W-:Y:S02]  /*9760*/  IMAD.MOV R6, RZ, RZ, -R21 ;  /* 0x000000ffff067224 */ /* 0x001fe400078e0a15 */
[----:B------:R-:W0:Y:S01]  /*9770*/  LDC R21, c[0x0][0x148] ;  /* 0x00005200ff157b82 */ /* 0x000e220000000800 */
[----:B------:R-:W-:Y:S02]  /*9780*/  IMAD.IADD R5, R5, 0x1, R7 ;  /* 0x0000000105057824 */ /* 0x000fe400078e0207 */
[----:B-1----:R-:W-:Y:S01]  /*9790*/  IMAD R19, R20, R6, R19 ;  /* 0x0000000614137224 */ /* 0x002fe200078e0213 */
[----:B--2---:R-:W-:Y:S02]  /*97a0*/  I2FP.F32.U32 R6, R14 ;  /* 0x0000000e00067245 */ /* 0x004fe40000201000 */
[--C-:B------:R-:W-:Y:S02]  /*97b0*/  SHF.R.U64 R20, R4, UR4, R5.reuse ;  /* 0x0000000404147c19 */ /* 0x100fe40008001205 */
[----:B------:R-:W-:Y:S01]  /*97c0*/  SHF.R.U32.HI R5, RZ, UR4, R5 ;  /* 0x00000004ff057c19 */ /* 0x000fe20008011605 */
[----:B------:R-:W-:Y:S01]  /*97d0*/  FMUL R6, R6, UR5 ;  /* 0x0000000506067c20 */ /* 0x000fe20008400000 */
[----:B------:R-:W-:-:S02]  /*97e0*/  ULDC UR4, c[0x0][0x608] ;  /* 0x0001820000047ab9 */ /* 0x000fc40000000800 */
[--C-:B------:R-:W-:Y:S01]  /*97f0*/  SHF.R.U64 R23, R20, UR4, R5.reuse ;  /* 0x0000000414177c19 */ /* 0x100fe20008001205 */
[----:B------:R1:W2:Y:S01]  /*9800*/  F2I.U32.TRUNC.NTZ R24, R6 ;  /* 0x0000000600187305 */ /* 0x0002a2000020f000 */
[----:B------:R-:W-:Y:S01]  /*9810*/  SHF.R.U32.HI R4, RZ, UR4, R5 ;  /* 0x00000004ff047c19 */ /* 0x000fe20008011605 */
[----:B------:R-:W-:-:S03]  /*9820*/  ULDC UR4, c[0x0][0x658] ;  /* 0x0001960000047ab9 */ /* 0x000fc60000000800 */
[--C-:B------:R-:W-:Y:S02]  /*9830*/  SHF.R.U64 R22, R23, UR4, R4.reuse ;  /* 0x0000000417167c19 */ /* 0x100fe40008001204 */
[----:B------:R-:W-:-:S03]  /*9840*/  SHF.R.U32.HI R25, RZ, UR4, R4 ;  /* 0x00000004ff197c19 */ /* 0x000fc60008011604 */
[----:B------:R-:W-:Y:S02]  /*9850*/  IMAD.MOV.U32 R4, RZ, RZ, R22 ;  /* 0x000000ffff047224 */ /* 0x000fe400078e0016 */
[----:B------:R-:W-:Y:S01]  /*9860*/  IMAD.MOV.U32 R5, RZ, RZ, R25 ;  /* 0x000000ffff057224 */ /* 0x000fe200078e0019 */
[----:B-1----:R-:W-:Y:S06]  /*9870*/  @!P0 BRA `(.L_x_174) ;  /* 0x0000000000288947 */ /* 0x002fec0003800000 */
        /* <DEDUP_REMOVED lines=10> */
.L_x_174:
[----:B------:R-:W-:Y:S01]  /*9920*/  ISETP.NE.AND P0, PT, R2, 0x1, PT ;  /* 0x000000010200780c */ /* 0x000fe20003f05270 */
[----:B------:R-:W-:Y:S01]  /*9930*/  ULDC UR4, c[0x0][0x648] ;  /* 0x0001920000047ab9 */ /* 0x000fe20000000800 */
[----:B------:R-:W-:Y:S01]  /*9940*/  LOP3.LUT R23, R23, UR29, RZ, 0xc0, !PT ;  /* 0x0000001d17177c12 */ /* 0x000fe2000f8ec0ff */
[----:B--2---:R-:W-:Y:S01]  /*9950*/  IMAD.MOV R24, RZ, RZ, -R24 ;  /* 0x000000ffff187224 */ /* 0x004fe200078e0a18 */
[----:B------:R-:W-:Y:S01]  /*9960*/  SHF.R.U64 R4, R4, UR4, R5 ;  /* 0x0000000404047c19 */ /* 0x000fe20008001205 */
[----:B------:R-:W-:Y:S01]  /*9970*/  ULDC UR4, c[0x0][0x638] ;  /* 0x00018e0000047ab9 */ /* 0x000fe20000000800 */
[----:B------:R-:W-:Y:S01]  /*9980*/  LOP3.LUT R7, R20, UR13, RZ, 0xc0, !PT ;  /* 0x0000000d14077c12 */ /* 0x000fe2000f8ec0ff */
[----:B------:R-:W-:Y:S01]  /*9990*/  ULDC UR5, c[0x0][0x610] ;  /* 0x0001840000057ab9 */ /* 0x000fe20000000800 */
[----:B------:R-:W-:Y:S02]  /*99a0*/  IMAD.MOV.U32 R6, RZ, RZ, R15 ;  /* 0x000000ffff067224 */ /* 0x000fe400078e000f */
[----:B------:R-:W-:-:S02]  /*99b0*/  IMAD.MOV R5, RZ, RZ, -R4 ;  /* 0x000000ffff057224 */ /* 0x000fc400078e0a04 */
[----:B------:R-:W-:Y:S02]  /*99c0*/  IMAD R4, R4, UR21, R23 ;  /* 0x0000001504047c24 */ /* 0x000fe4000f8e0217 */
[----:B0-----:R-:W-:Y:S02]  /*99d0*/  @P0 IMAD R19, R21, R24, R14 ;  /* 0x0000001815130224 */ /* 0x001fe400078e020e */
[----:B------:R-:W-:Y:S01]  /*99e0*/  IMAD R22, R5, UR4, R22 ;  /* 0x0000000405167c24 */ /* 0x000fe2000f8e0216 */
[----:B------:R-:W-:Y:S01]  /*99f0*/  ULDC UR4, c[0x0][0x600] ;  /* 0x0001800000047ab9 */ /* 0x000fe20000000800 */
[----:B------:R-:W-:Y:S02]  /*9a00*/  IMAD R20, R4, UR5, R19 ;  /* 0x0000000504147c24 */ /* 0x000fe4000f8e0213 */
[----:B------:R-:W-:Y:S02]  /*9a10*/  IMAD R5, R22, UR4, R7 ;  /* 0x0000000416057c24 */ /* 0x000fe4000f8e0207 */
[----:B------:R-:W-:-:S03]  /*9a20*/  IMAD.MOV.U32 R4, RZ, RZ, 0x1 ;  /* 0x00000001ff047424 */ /* 0x000fc600078e00ff */
[----:B------:R-:W-:Y:S02]  /*9a30*/  SEL R19, R5, R20, !P0 ;  /* 0x0000001405137207 */ /* 0x000fe40004000000 */
[----:B------:R-:W-:-:S07]  /*9a40*/  SEL R20, R20, R5, !P0 ;  /* 0x0000000514147207 */ /* 0x000fce0004000000 */
.L_x_172:
[----:B------:R-:W-:Y:S05]  /*9a50*/  BSYNC B1 ;  /* 0x0000000000017941 */ /* 0x000fea0003800000 */
.L_x_171:
[----:B------:R-:W-:-:S13]  /*9a60*/  LOP3.LUT P0, RZ, R4, 0xff, RZ, 0xc0, !PT ;  /* 0x000000ff04ff7812 */ /* 0x000fda000780c0ff */
[----:B------:R-:W-:Y:S05]  /*9a70*/  @P0 BRA `(.L_x_175) ;  /* 0xfffffff000ac0947 */ /* 0x000fea000383ffff */
[----:B------:R-:W-:Y:S05]  /*9a80*/  BSYNC B0 ;  /* 0x0000000000007941 */ /* 0x000fea0003800000 */
.L_x_164:
[----:B------:R-:W-:-:S03]  /*9a90*/  UMOV UR4, 0xffffffff ;  /* 0xffffffff00047882 */ /* 0x000fc60000000000 */
[----:B------:R-:W-:Y:S05]  /*9aa0*/  BRA.DIV UR4, `(.L_x_176) ;  /* 0x0000000604147947 */ /* 0x000fea000b800000 */
[----:B------:R-:W-:-:S13]  /*9ab0*/  ELECT P6, URZ, PT ;  /* 0x00000000003f782f */ /* 0x000fda00038c0000 */
.L_x_190:
[----:B------:R-:W-:Y:S04]  /*9ac0*/  BSSY B0, `(.L_x_177) ;  /* 0x000002b000007945 */ /* 0x000fe80003800000 */
[----:B------:R-:W-:Y:S05]  /*9ad0*/  @!P6 BRA `(.L_x_178) ;  /* 0x0000000000a4e947 */ /* 0x000fea0003800000 */
[----:B------:R-:W-:-:S04]  /*9ae0*/  LOP3.LUT R18, R18, 0x2, RZ, 0xfc, !PT ;  /* 0x0000000212127812 */ /* 0x000fc800078efcff */
[----:B------:R-:W-:-:S13]  /*9af0*/  ISETP.NE.AND P0, PT, R18, 0x3, PT ;  /* 0x000000031200780c */ /* 0x000fda0003f05270 */
[----:B------:R-:W-:Y:S05]  /*9b00*/  @!P0 BRA `(.L_x_179) ;  /* 0x0000000000048947 */ /* 0x000fea0003800000 */
[----:B------:R-:W-:Y:S01]  /*9b10*/  BPT.TRAP 0x1 ;  /* 0x000000040000795c */ /* 0x000fe20000300000 */
.L_x_179:
[----:B------:R-:W0:Y:S01]  /*9b20*/  S2R R5, SR_CgaCtaId ;  /* 0x0000000000057919 */ /* 0x000e220000008800 */
[----:B------:R-:W-:Y:S02]  /*9b30*/  MOV R0, 0x400 ;  /* 0x0000040000007802 */ /* 0x000fe40000000f00 */
[----:B------:R-:W-:Y:S02]  /*9b40*/  SHF.L.U32 R2, R3, 0x1f, RZ ;  /* 0x0000001f03027819 */ /* 0x000fe400000006ff */
[----:B0-----:R-:W-:-:S05]  /*9b50*/  LEA R5, R5, R0, 0x18 ;  /* 0x0000000005057211 */ /* 0x001fca00078ec0ff */
[----:B------:R-:W-:-:S04]  /*9b60*/  VIADD R5, R5, 0x20 ;  /* 0x0000002005057836 */ /* 0x000fc80000000000 */
[C---:B------:R-:W-:Y:S02]  /*9b70*/  IMAD R7, R8.reuse, 0x8, R5 ;  /* 0x0000000808077824 */ /* 0x040fe400078e0205 */
[----:B------:R-:W-:Y:S02]  /*9b80*/  VIADD R8, R8, 0x1 ;  /* 0x0000000108087836 */ /* 0x000fe40000000000 */
[----:B------:R-:W0:Y:S03]  /*9b90*/  SYNCS.PHASECHK.TRANS64.TRYWAIT P0, [R7+URZ], R2 ;  /* 0x00000002070075a7 */ /* 0x000e26000800017f */
[----:B------:R-:W-:-:S04]  /*9ba0*/  ISETP.NE.AND P1, PT, R8, 0x4, PT ;  /* 0x000000040800780c */ /* 0x000fc80003f25270 */
[----:B------:R-:W-:Y:S02]  /*9bb0*/  SEL R0, RZ, 0x1, P1 ;  /* 0x00000001ff007807 */ /* 0x000fe40000800000 */
[----:B------:R-:W-:Y:S02]  /*9bc0*/  SEL R8, R8, RZ, P1 ;  /* 0x000000ff08087207 */ /* 0x000fe40000800000 */
[----:B------:R-:W-:-:S03]  /*9bd0*/  LOP3.LUT R9, R3, R0, RZ, 0x3c, !PT ;  /* 0x0000000003097212 */ /* 0x000fc600078e3cff */
[----:B------:R-:W-:Y:S01]  /*9be0*/  IMAD R6, R8, 0x8, R5 ;  /* 0x0000000808067824 */ /* 0x000fe200078e0205 */
[----:B------:R-:W-:Y:S01]  /*9bf0*/  SHF.L.U32 R3, R9, 0x1f, RZ ;  /* 0x0000001f09037819 */ /* 0x000fe200000006ff */
[----:B0-----:R-:W-:Y:S06]  /*9c00*/  @!P0 BRA `(.L_x_180) ;  /* 0x0000000000dc8947 */ /* 0x001fec0003800000 */
.L_x_191:
[----:B------:R-:W1:Y:S01]  /*9c10*/  SYNCS.PHASECHK.TRANS64.TRYWAIT P0, [R6+URZ], R3 ;  /* 0x00000003060075a7 */ /* 0x000e62000800017f */
[----:B------:R-:W-:-:S05]  /*9c20*/  VIADD R0, R8, 0x1 ;  /* 0x0000000108007836 */ /* 0x000fca0000000000 */
[----:B------:R-:W-:-:S04]  /*9c30*/  ISETP.NE.AND P1, PT, R0, 0x4, PT ;  /* 0x000000040000780c */ /* 0x000fc80003f25270 */
[----:B0-----:R-:W-:Y:S02]  /*9c40*/  SEL R2, RZ, 0x1, P1 ;  /* 0x00000001ff027807 */ /* 0x001fe40000800000 */
[----:B------:R-:W-:Y:S02]  /*9c50*/  SEL R0, R0, RZ, P1 ;  /* 0x000000ff00007207 */ /* 0x000fe40000800000 */
[----:B------:R-:W-:-:S03]  /*9c60*/  LOP3.LUT R9, R9, R2, RZ, 0x3c, !PT ;  /* 0x0000000209097212 */ /* 0x000fc600078e3cff */
[----:B------:R-:W-:Y:S01]  /*9c70*/  IMAD R7, R0, 0x8, R5 ;  /* 0x0000000800077824 */ /* 0x000fe200078e0205 */
[----:B------:R-:W-:Y:S01]  /*9c80*/  SHF.L.U32 R4, R9, 0x1f, RZ ;  /* 0x0000001f09047819 */ /* 0x000fe200000006ff */
[----:B-1----:R-:W-:Y:S06]  /*9c90*/  @!P0 BRA `(.L_x_181) ;  /* 0x0000000000cc8947 */ /* 0x002fec0003800000 */
.L_x_192:
[----:B------:R-:W1:Y:S01]  /*9ca0*/  SYNCS.PHASECHK.TRANS64.TRYWAIT P0, [R7+URZ], R4 ;  /* 0x00000004070075a7 */ /* 0x000e62000800017f */
[----:B------:R-:W-:-:S05]  /*9cb0*/  VIADD R0, R0, 0x1 ;  /* 0x0000000100007836 */ /* 0x000fca0000000000 */
[----:B------:R-:W-:-:S04]  /*9cc0*/  ISETP.NE.AND P1, PT, R0, 0x4, PT ;  /* 0x000000040000780c */ /* 0x000fc80003f25270 */
[----:B------:R-:W-:Y:S02]  /*9cd0*/  SEL R2, RZ, 0x1, P1 ;  /* 0x00000001ff027807 */ /* 0x000fe40000800000 */
[----:B------:R-:W-:Y:S02]  /*9ce0*/  SEL R0, R0, RZ, P1 ;  /* 0x000000ff00007207 */ /* 0x000fe40000800000 */
[----:B------:R-:W-:Y:S01]  /*9cf0*/  LOP3.LUT R2, R9, R2, RZ, 0x3c, !PT ;  /* 0x0000000209027212 */ /* 0x000fe200078e3cff */
[----:B-1----:R-:W-:Y:S06]  /*9d00*/  @!P0 BRA `(.L_x_182) ;  /* 0x0000000000c48947 */ /* 0x002fec0003800000 */
.L_x_193:
[----:B------:R-:W-:Y:S01]  /*9d10*/  IMAD R5, R0, 0x8, R5 ;  /* 0x0000000800057824 */ /* 0x000fe200078e0205 */
[----:B------:R-:W-:-:S07]  /*9d20*/  SHF.L.U32 R0, R2, 0x1f, RZ ;  /* 0x0000001f02007819 */ /* 0x000fce00000006ff */
.L_x_183:
[----:B--2---:R2:W3:Y:S02]  /*9d30*/  SYNCS.PHASECHK.TRANS64.TRYWAIT P0, [R5+URZ], R0 ;  /* 0x00000000050075a7 */ /* 0x0044e4000800017f */
[----:B---3--:R-:W-:Y:S05]  /*9d40*/  @!P0 NANOSLEEP.SYNCS 0x989680 ;  /* 0x009896800000895d */ /* 0x008fea0003900000 */
[----:B------:R-:W3:Y:S02]  /*9d50*/  @!P0 SYNCS.PHASECHK.TRANS64 P0, [R5+URZ], R0 ;  /* 0x00000000050085a7 */ /* 0x000ee4000800007f */
[----:B---3--:R-:W-:Y:S05]  /*9d60*/  @!P0 BRA `(.L_x_183) ;  /* 0xfffffffc00f08947 */ /* 0x008fea000383ffff */
.L_x_178:
[----:B------:R-:W-:Y:S05]  /*9d70*/  BSYNC B0 ;  /* 0x0000000000007941 */ /* 0x000fea0003800000 */
.L_x_177:
[----:B------:R-:W-:Y:S05]  /*9d80*/  EXIT ;  /* 0x000000000000794d */ /* 0x000fea0003800000 */
.L_x_21:
[----:B-1----:R1:W2:Y:S02]  /*9d90*/  SYNCS.PHASECHK.TRANS64.TRYWAIT P1, [R3+URZ], R0 ;  /* 0x00000000030075a7 */ /* 0x0022a4000802017f */
[----:B--2---:R-:W-:Y:S05]  /*9da0*/  @!P1 NANOSLEEP.SYNCS 0x989680 ;  /* 0x009896800000995d */ /* 0x004fea0003900000 */
[----:B------:R-:W2:Y:S02]  /*9db0*/  @!P1 SYNCS.PHASECHK.TRANS64 P1, [R3+URZ], R0 ;  /* 0x00000000030095a7 */ /* 0x000ea4000802007f */
[----:B--2---:R-:W-:Y:S05]  /*9dc0*/  @!P1 BRA `(.L_x_21) ;  /* 0xfffffffc00f09947 */ /* 0x004fea000383ffff */
[----:B------:R-:W-:Y:S05]  /*9dd0*/  BRA `(.L_x_20) ;  /* 0xffffff7800687947 */ /* 0x000fea000383ffff */
.L_x_26:
[----:B-1----:R1:W2:Y:S02]  /*9de0*/  SYNCS.PHASECHK.TRANS64.TRYWAIT P1, [R5+URZ], R4 ;  /* 0x00000004050075a7 */ /* 0x0022a4000802017f */
[----:B--2---:R-:W-:Y:S05]  /*9df0*/  @!P1 NANOSLEEP.SYNCS 0x989680 ;  /* 0x009896800000995d */ /* 0x004fea0003900000 */
[----:B------:R-:W2:Y:S02]  /*9e00*/  @!P1 SYNCS.PHASECHK.TRANS64 P1, [R5+URZ], R4 ;  /* 0x00000004050095a7 */ /* 0x000ea4000802007f */
[----:B--2---:R-:W-:Y:S05]  /*9e10*/  @!P1 BRA `(.L_x_26) ;  /* 0xfffffffc00f09947 */ /* 0x004fea000383ffff */
[----:B------:R-:W-:Y:S05]  /*9e20*/  BRA `(.L_x_25) ;  /* 0xffffff8800187947 */ /* 0x000fea000383ffff */
.L_x_165:
[----:B------:R-:W-:Y:S01]  /*9e30*/  BSSY B1, `(.L_x_184) ;  /* 0x0000006000017945 */ /* 0x000fe20003800000 */
[----:B------:R-:W-:-:S07]  /*9e40*/  IMAD.MOV.U32 R15, RZ, RZ, -0x1 ;  /* 0xffffffffff0f7424 */ /* 0x000fce00078e00ff */
[----:B------:R-:W-:Y:S05]  /*9e50*/  WARPSYNC.COLLECTIVE R15, `(.L_x_185) ;  /* 0x000000000f0c7348 */ /* 0x000fea0003c00000 */
[----:B------:R-:W-:Y:S02]  /*9e60*/  ELECT P6, UR62, PT ;  /* 0x00000000003e782f */ /* 0x000fe400038c0000 */
[----:B------:R-:W-:Y:S01]  /*9e70*/  MOV R14, UR62 ;  /* 0x0000003e000e7c02 */ /* 0x000fe20008000f00 */
[----:B------:R-:W-:Y:S10]  /*9e80*/  ENDCOLLECTIVE ;  /* 0x000000000000791b */ /* 0x000ff40003800000 */
.L_x_185:
[----:B------:R-:W-:Y:S05]  /*9e90*/  BSYNC B1 ;  /* 0x0000000000017941 */ /* 0x000fea0003800000 */
.L_x_184:
[----:B------:R-:W-:Y:S05]  /*9ea0*/  BRA `(.L_x_186) ;  /* 0xffffffec00ac7947 */ /* 0x000fea000383ffff */
.L_x_168:
[----:B0-----:R0:W1:Y:S02]  /*9eb0*/  SYNCS.PHASECHK.TRANS64.TRYWAIT P0, [R21+URZ+0x20], R14 ;  /* 0x0000200e150075a7 */ /* 0x001064000800017f */
[----:B-1----:R-:W-:Y:S05]  /*9ec0*/  @!P0 NANOSLEEP.SYNCS 0x989680 ;  /* 0x009896800000895d */ /* 0x002fea0003900000 */
[----:B------:R-:W1:Y:S02]  /*9ed0*/  @!P0 SYNCS.PHASECHK.TRANS64 P0, [R21+URZ+0x20], R14 ;  /* 0x0000200e150085a7 */ /* 0x000e64000800007f */
[----:B-1----:R-:W-:Y:S05]  /*9ee0*/  @!P0 BRA `(.L_x_168) ;  /* 0xfffffffc00f08947 */ /* 0x002fea000383ffff */
[----:B------:R-:W-:Y:S05]  /*9ef0*/  BRA `(.L_x_187) ;  /* 0xffffffec00ec7947 */ /* 0x000fea000383ffff */
.L_x_176:
[----:B------:R-:W-:Y:S01]  /*9f00*/  BSSY B0, `(.L_x_188) ;  /* 0x0000006000007945 */ /* 0x000fe20003800000 */
[----:B------:R-:W-:-:S07]  /*9f10*/  IMAD.MOV.U32 R15, RZ, RZ, -0x1 ;  /* 0xffffffffff0f7424 */ /* 0x000fce00078e00ff */
[----:B------:R-:W-:Y:S05]  /*9f20*/  WARPSYNC.COLLECTIVE R15, `(.L_x_189) ;  /* 0x000000000f0c7348 */ /* 0x000fea0003c00000 */
[----:B------:R-:W-:Y:S02]  /*9f30*/  ELECT P6, UR62, PT ;  /* 0x00000000003e782f */ /* 0x000fe400038c0000 */
[----:B------:R-:W-:Y:S01]  /*9f40*/  MOV R14, UR62 ;  /* 0x0000003e000e7c02 */ /* 0x000fe20008000f00 */
[----:B------:R-:W-:Y:S10]  /*9f50*/  ENDCOLLECTIVE ;  /* 0x000000000000791b */ /* 0x000ff40003800000 */
.L_x_189:
[----:B------:R-:W-:Y:S05]  /*9f60*/  BSYNC B0 ;  /* 0x0000000000007941 */ /* 0x000fea0003800000 */
.L_x_188:
[----:B------:R-:W-:Y:S05]  /*9f70*/  BRA `(.L_x_190) ;  /* 0xfffffff800d07947 */ /* 0x000fea000383ffff */
.L_x_180:
[----:B0-----:R0:W1:Y:S02]  /*9f80*/  SYNCS.PHASECHK.TRANS64.TRYWAIT P0, [R7+URZ], R2 ;  /* 0x00000002070075a7 */ /* 0x001064000800017f */
[----:B-1----:R-:W-:Y:S05]  /*9f90*/  @!P0 NANOSLEEP.SYNCS 0x989680 ;  /* 0x009896800000895d */ /* 0x002fea0003900000 */
[----:B------:R-:W1:Y:S02]  /*9fa0*/  @!P0 SYNCS.PHASECHK.TRANS64 P0, [R7+URZ], R2 ;  /* 0x00000002070085a7 */ /* 0x000e64000800007f */
[----:B-1----:R-:W-:Y:S05]  /*9fb0*/  @!P0 BRA `(.L_x_180) ;  /* 0xfffffffc00f08947 */ /* 0x002fea000383ffff */
[----:B------:R-:W-:Y:S05]  /*9fc0*/  BRA `(.L_x_191) ;  /* 0xfffffffc00107947 */ /* 0x000fea000383ffff */
.L_x_181:
[----:B0-----:R0:W1:Y:S02]  /*9fd0*/  SYNCS.PHASECHK.TRANS64.TRYWAIT P0, [R6+URZ], R3 ;  /* 0x00000003060075a7 */ /* 0x001064000800017f */
[----:B-1----:R-:W-:Y:S05]  /*9fe0*/  @!P0 NANOSLEEP.SYNCS 0x989680 ;  /* 0x009896800000895d */ /* 0x002fea0003900000 */
[----:B------:R-:W1:Y:S02]  /*9ff0*/  @!P0 SYNCS.PHASECHK.TRANS64 P0, [R6+URZ], R3 ;  /* 0x00000003060085a7 */ /* 0x000e64000800007f */
[----:B-1----:R-:W-:Y:S05]  /*a000*/  @!P0 BRA `(.L_x_181) ;  /* 0xfffffffc00f08947 */ /* 0x002fea000383ffff */
[----:B------:R-:W-:Y:S05]  /*a010*/  BRA `(.L_x_192) ;  /* 0xfffffffc00207947 */ /* 0x000fea000383ffff */
.L_x_182:
[----:B-1----:R1:W2:Y:S02]  /*a020*/  SYNCS.PHASECHK.TRANS64.TRYWAIT P0, [R7+URZ], R4 ;  /* 0x00000004070075a7 */ /* 0x0022a4000800017f */
[----:B--2---:R-:W-:Y:S05]  /*a030*/  @!P0 NANOSLEEP.SYNCS 0x989680 ;  /* 0x009896800000895d */ /* 0x004fea0003900000 */
[----:B------:R-:W2:Y:S02]  /*a040*/  @!P0 SYNCS.PHASECHK.TRANS64 P0, [R7+URZ], R4 ;  /* 0x00000004070085a7 */ /* 0x000ea4000800007f */
[----:B--2---:R-:W-:Y:S05]  /*a050*/  @!P0 BRA `(.L_x_182) ;  /* 0xfffffffc00f08947 */ /* 0x004fea000383ffff */
[----:B------:R-:W-:Y:S05]  /*a060*/  BRA `(.L_x_193) ;  /* 0xfffffffc00287947 */ /* 0x000fea000383ffff */
.L_x_194:
[----:B------:R-:W-:-:S00]  /*a070*/  BRA `(.L_x_194) ;  /* 0xfffffffc00fc7947 */ /* 0x000fc0000383ffff */
[----:B------:R-:W-:-:S00]  /*a080*/  NOP ;  /* 0x0000000000007918 */ /* 0x000fc00000000000 */
[----:B------:R-:W-:-:S00]  /*a090*/  NOP ;  /* 0x0000000000007918 */ /* 0x000fc00000000000 */
[----:B------:R-:W-:-:S00]  /*a0a0*/  NOP ;  /* 0x0000000000007918 */ /* 0x000fc00000000000 */
[----:B------:R-:W-:-:S00]  /*a0b0*/  NOP ;  /* 0x0000000000007918 */ /* 0x000fc00000000000 */
[----:B------:R-:W-:-:S00]  /*a0c0*/  NOP ;  /* 0x0000000000007918 */ /* 0x000fc00000000000 */
[----:B------:R-:W-:-:S00]  /*a0d0*/  NOP ;  /* 0x0000000000007918 */ /* 0x000fc00000000000 */
[----:B------:R-:W-:-:S00]  /*a0e0*/  NOP ;  /* 0x0000000000007918 */ /* 0x000fc00000000000 */
[----:B------:R-:W-:-:S00]  /*a0f0*/  NOP ;  /* 0x0000000000007918 */ /* 0x000fc00000000000 */
.L_x_195:


//--------------------- .nv.global.init           --------------------------
	.section	.nv.global.init,"aw",@progbits
.nv.global.init:
	.type		$str$22,@object
	.size		$str$22,($str$23 - $str$22)
$str$22:
        /*0000*/ 	.byte	0x6b, 0x5f, 0x74, 0x69, 0x6c, 0x65, 0x5f, 0x63, 0x6f, 0x75, 0x6e, 0x74, 0x20, 0x3e, 0x3d, 0x20
        /*0010*/ 	.byte	0x31, 0x00
	.type		$str$23,@object
	.size		$str$23,(__unnamed_1 - $str$23)
$str$23:
        /*0012*/ 	.byte	0x2f, 0x74, 0x6d, 0x70, 0x2f, 0x63, 0x75, 0x74, 0x6c, 0x61, 0x73, 0x73, 0x5f, 0x73, 0x77, 0x65
        /*0022*/ 	.byte	0x65, 0x70, 0x5f, 0x73, 0x72, 0x63, 0x2f, 0x69, 0x6e, 0x63, 0x6c, 0x75, 0x64, 0x65, 0x2f, 0x63
        /*0032*/ 	.byte	0x75, 0x74, 0x6c, 0x61, 0x73, 0x73, 0x2f, 0x67, 0x65, 0x6d, 0x6d, 0x2f, 0x63, 0x6f, 0x6c, 0x6c
        /*0042*/ 	.byte	0x65, 0x63, 0x74, 0x69, 0x76, 0x65, 0x2f, 0x73, 0x6d, 0x39, 0x30, 0x5f, 0x6d, 0x6d, 0x61, 0x5f
        /*0052*/ 	.byte	0x74, 0x6d, 0x61, 0x5f, 0x67, 0x6d, 0x6d, 0x61, 0x5f, 0x73, 0x73, 0x5f, 0x77, 0x61, 0x72, 0x70
        /*0062*/ 	.byte	0x73, 0x70, 0x65, 0x63, 0x69, 0x61, 0x6c, 0x69, 0x7a, 0x65, 0x64, 0x2e, 0x68, 0x70, 0x70, 0x00
	.type		__unnamed_1,@object
	.size		__unnamed_1,(.L_0 - __unnamed_1)
__unnamed_1:
        /*0072*/ 	.byte	0x76, 0x6f, 0x69, 0x64, 0x20, 0x63, 0x75, 0x74, 0x6c, 0x61, 0x73, 0x73, 0x3a, 0x3a, 0x67, 0x65
        /* <DEDUP_REMOVED lines=177> */
        /*0b92*/ 	.byte	0x65, 0x6e, 0x74, 0x69, 0x74, 0x79, 0x5d, 0x00
.L_0:


//--------------------- .nv.shared._ZN7cutlass13device_kernelINS_4gemm6kernel13GemmUniversalIN4cute5tupleIJiiiiEEENS1_10collective13CollectiveMmaINS1_34MainloopSm90TmaGmmaWarpSpecializedILi4ENS5_IJNS4_1CILi1EEENSA_ILi2EEESB_EEENS1_35KernelTmaWarpSpecializedCooperativeEEENS5_IJNSA_ILi256EEENSA_ILi64EEENSA_ILi128EEEEEENS_10tfloat32_tENS5_IJlSB_lEEESK_SL_NS4_8TiledMMAINS4_8MMA_AtomIJNS4_4SM904GMMA29MMA_64x64x8_F32TF32TF32_SS_TNILNSP_7ScaleInE1ELSR_1EEEEEENS4_6LayoutINS5_IJSC_SB_SB_EEENS5_IJSB_NSA_ILi0EEESW_EEEEENS5_IJNS4_10UnderscoreESZ_SZ_EEEEENS4_23SM90_TMA_LOAD_MULTICASTENS4_14ComposedLayoutINS4_7SwizzleILi3ELi4ELi3EEENS4_18smem_ptr_flag_bitsILi32EEENSU_INS5_IJNSA_ILi8EEENSA_ILi32EEEEEENS5_IJS19_SB_EEEEEEEvNS4_8identityENS4_13SM90_TMA_LOADES1D_vS1E_EENS_8epilogue10collective6detail29Sm90TmaWarpSpecializedAdapterINS1I_15DefaultEpilogueISK_SL_SL_NS1H_6thread17LinearCombinationISK_Li1EffLNS1M_9ScaleType4KindE0ELNS_15FloatRoundStyleE2ESK_EENS1_15EpilogueDefaultEEEEEvvEEEEvNT_6ParamsE --------------------------
	.section	.nv.shared._ZN7cutlass13device_kernelINS_4gemm6kernel13GemmUniversalIN4cute5tupleIJiiiiEEENS1_10collective13CollectiveMmaINS1_34MainloopSm90TmaGmmaWarpSpecializedILi4ENS5_IJNS4_1CILi1EEENSA_ILi2EEESB_EEENS1_35KernelTmaWarpSpecializedCooperativeEEENS5_IJNSA_ILi256EEENSA_ILi64EEENSA_ILi128EEEEEENS_10tfloat32_tENS5_IJlSB_lEEESK_SL_NS4_8TiledMMAINS4_8MMA_AtomIJNS4_4SM904GMMA29MMA_64x64x8_F32TF32TF32_SS_TNILNSP_7ScaleInE1ELSR_1EEEEEENS4_6LayoutINS5_IJSC_SB_SB_EEENS5_IJSB_NSA_ILi0EEESW_EEEEENS5_IJNS4_10UnderscoreESZ_SZ_EEEEENS4_23SM90_TMA_LOAD_MULTICASTENS4_14ComposedLayoutINS4_7SwizzleILi3ELi4ELi3EEENS4_18smem_ptr_flag_bitsILi32EEENSU_INS5_IJNSA_ILi8EEENSA_ILi32EEEEEENS5_IJS19_SB_EEEEEEEvNS4_8identityENS4_13SM90_TMA_LOADES1D_vS1E_EENS_8epilogue10collective6detail29Sm90TmaWarpSpecializedAdapterINS1I_15DefaultEpilogueISK_SL_SL_NS1H_6thread17LinearCombinationISK_Li1EffLNS1M_9ScaleType4KindE0ELNS_15FloatRoundStyleE2ESK_EENS1_15EpilogueDefaultEEEEEvvEEEEvNT_6ParamsE,"aw",@nobits
	.sectionflags	@""
	.align	16
	.zero		1024


//--------------------- .nv.shared.reserved.0     --------------------------
	.section	.nv.shared.reserved.0,"aw",@nobits
	.weak		__nv_reservedSMEM_offset_0_alias
	.size		__nv_reservedSMEM_offset_0_alias, 0, 0
	.other		__nv_reservedSMEM_offset_0_alias,@"STO_CUDA_RESERVED_SHARED STV_DEFAULT"
__nv_reservedSMEM_offset_0_alias:
	.zero		0


//--------------------- .nv.global                --------------------------
	.section	.nv.global,"aw",@nobits
.nv.global:
	.type		_ZN39_INTERNAL_2d4ac798_4_k_cu_2a979e2f_60284cute1_E,@object
	.size		_ZN39_INTERNAL_2d4ac798_4_k_cu_2a979e2f_60284cute1_E,(_ZN39_INTERNAL_2d4ac798_4_k_cu_2a979e2f_60284cuda3std3__45__cpo6cbeginE - _ZN39_INTERNAL_2d4ac798_4_k_cu_2a979e2f_60284cute1_E)
_ZN39_INTERNAL_2d4ac798_4_k_cu_2a979e2f_60284cute1_E:
	.zero		1
	.type		_ZN39_INTERNAL_2d4ac798_4_k_cu_2a979e2f_60284cuda3std3__45__cpo6cbeginE,@object
	.size		_ZN39_INTERNAL_2d4ac798_4_k_cu_2a979e2f_60284cuda3std3__45__cpo6cbeginE,(_ZN39_INTERNAL_2d4ac798_4_k_cu_2a979e2f_60284cuda3std3__48in_placeE - _ZN39_INTERNAL_2d4ac798_4_k_cu_2a979e2f_60284cuda3std3__45__cpo6cbeginE)
_ZN39_INTERNAL_2d4ac798_4_k_cu_2a979e2f_60284cuda3std3__45__cpo6cbeginE:
	.zero		1
	.type		_ZN39_INTERNAL_2d4ac798_4_k_cu_2a979e2f_60284cuda3std3__48in_placeE,@object
	.size		_ZN39_INTERNAL_2d4ac798_4_k_cu_2a979e2f_60284cuda3std3__48in_placeE,(_ZN39_INTERNAL_2d4ac798_4_k_cu_2a979e2f_60284cuda3std6ranges3__45__cpo9iter_moveE - _ZN39_INTERNAL_2d4ac798_4_k_cu_2a979e2f_60284cuda3std3__48in_placeE)
_ZN39_INTERNAL_2d4ac798_4_k_cu_2a979e2f_60284cuda3std3__48in_placeE:
	.zero		1
	.type		_ZN39_INTERNAL_2d4ac798_4_k_cu_2a979e2f_60284cuda3std6ranges3__45__cpo9iter_moveE,@object
	.size		_ZN39_INTERNAL_2d4ac798_4_k_cu_2a979e2f_60284cuda3std6ranges3__45__cpo9iter_moveE,(_ZN39_INTERNAL_2d4ac798_4_k_cu_2a979e2f_60284cuda3std3__45__cpo5beginE - _ZN39_INTERNAL_2d4ac798_4_k_cu_2a979e2f_60284cuda3std6ranges3__45__cpo9iter_moveE)
_ZN39_INTERNAL_2d4ac798_4_k_cu_2a979e2f_60284cuda3std6ranges3__45__cpo9iter_moveE:
	.zero		1
	.type		_ZN39_INTERNAL_2d4ac798_4_k_cu_2a979e2f_60284cuda3std3__45__cpo5beginE,@object
	.size		_ZN39_INTERNAL_2d4ac798_4_k_cu_2a979e2f_60284cuda3std3__45__cpo5beginE,(_ZN39_INTERNAL_2d4ac798_4_k_cu_2a979e2f_60284cuda3std3__441_GLOBAL__N__2d4ac798_4_k_cu_2a979e2f_60286ignoreE - _ZN39_INTERNAL_2d4ac798_4_k_cu_2a979e2f_60284cuda3std3__45__cpo5beginE)
_ZN39_INTERNAL_2d4ac798_4_k_cu_2a979e2f_60284cuda3std3__45__cpo5beginE:
	.zero		1
	.type		_ZN39_INTERNAL_2d4ac798_4_k_cu_2a979e2f_60284cuda3std3__441_GLOBAL__N__2d4ac798_4_k_cu_2a979e2f_60286ignoreE,@object
	.size		_ZN39_INTERNAL_2d4ac798_4_k_cu_2a979e2f_60284cuda3std3__441_GLOBAL__N__2d4ac798_4_k_cu_2a979e2f_60286ignoreE,(_ZN39_INTERNAL_2d4ac798_4_k_cu_2a979e2f_60284cute7productE - _ZN39_INTERNAL_2d4ac798_4_k_cu_2a979e2f_60284cuda3std3__441_GLOBAL__N__2d4ac798_4_k_cu_2a979e2f_60286ignoreE)
_ZN39_INTERNAL_2d4ac798_4_k_cu_2a979e2f_60284cuda3std3__441_GLOBAL__N__2d4ac798_4_k_cu_2a979e2f_60286ignoreE:
	.zero		1
	.type		_ZN39_INTERNAL_2d4ac798_4_k_cu_2a979e2f_60284cute7productE,@object
	.size		_ZN39_INTERNAL_2d4ac798_4_k_cu_2a979e2f_60284cute7productE,(_ZN39_INTERNAL_2d4ac798_4_k_cu_2a979e2f_60284cuda3std3__45__cpo3endE - _ZN39_INTERNAL_2d4ac798_4_k_cu_2a979e2f_60284cute7productE)
_ZN39_INTERNAL_2d4ac798_4_k_cu_2a979e2f_60284cute7productE:
	.zero		1
	.type		_ZN39_INTERNAL_2d4ac798_4_k_cu_2a979e2f_60284cuda3std3__45__cpo3endE,@object
	.size		_ZN39_INTERNAL_2d4ac798_4_k_cu_2a979e2f_60284cuda3std3__45__cpo3endE,(_ZN39_INTERNAL_2d4ac798_4_k_cu_2a979e2f_60284cuda3std3__419piecewise_constructE - _ZN39_INTERNAL_2d4ac798_4_k_cu_2a979e2f_60284cuda3std3__45__cpo3endE)
_ZN39_INTERNAL_2d4ac798_4_k_cu_2a979e2f_60284cuda3std3__45__cpo3endE:
	.zero		1
	.type		_ZN39_INTERNAL_2d4ac798_4_k_cu_2a979e2f_60284cuda3std3__419piecewise_constructE,@object
	.size		_ZN39_INTERNAL_2d4ac798_4_k_cu_2a979e2f_60284cuda3std3__419piecewise_constructE,(_ZN39_INTERNAL_2d4ac798_4_k_cu_2a979e2f_60284cuda3std3__45__cpo4cendE - _ZN39_INTERNAL_2d4ac798_4_k_cu_2a979e2f_60284cuda3std3__419piecewise_constructE)
_ZN39_INTERNAL_2d4ac798_4_k_cu_2a979e2f_60284cuda3std3__419piecewise_constructE:
	.zero		1
	.type		_ZN39_INTERNAL_2d4ac798_4_k_cu_2a979e2f_60284cuda3std3__45__cpo4cendE,@object
	.size		_ZN39_INTERNAL_2d4ac798_4_k_cu_2a979e2f_60284cuda3std3__45__cpo4cendE,(_ZN39_INTERNAL_2d4ac798_4_k_cu_2a979e2f_60284cuda3std6ranges3__45__cpo4swapE - _ZN39_INTERNAL_2d4ac798_4_k_cu_2a979e2f_60284cuda3std3__45__cpo4cendE)
_ZN39_INTERNAL_2d4ac798_4_k_cu_2a979e2f_60284cuda3std3__45__cpo4cendE:
	.zero		1
	.type		_ZN39_INTERNAL_2d4ac798_4_k_cu_2a979e2f_60284cuda3std6ranges3__45__cpo4swapE,@object
	.size		_ZN39_INTERNAL_2d4ac798_4_k_cu_2a979e2f_60284cuda3std6ranges3__45__cpo4swapE,(.L_8 - _ZN39_INTERNAL_2d4ac798_4_k_cu_2a979e2f_60284cuda3std6ranges3__45__cpo4swapE)
_ZN39_INTERNAL_2d4ac798_4_k_cu_2a979e2f_60284cuda3std6ranges3__45__cpo4swapE:
	.zero		1
.L_8:


//--------------------- .nv.constant0._ZN7cutlass13device_kernelINS_4gemm6kernel13GemmUniversalIN4cute5tupleIJiiiiEEENS1_10collective13CollectiveMmaINS1_34MainloopSm90TmaGmmaWarpSpecializedILi4ENS5_IJNS4_1CILi1EEENSA_ILi2EEESB_EEENS1_35KernelTmaWarpSpecializedCooperativeEEENS5_IJNSA_ILi256EEENSA_ILi64EEENSA_ILi128EEEEEENS_10tfloat32_tENS5_IJlSB_lEEESK_SL_NS4_8TiledMMAINS4_8MMA_AtomIJNS4_4SM904GMMA29MMA_64x64x8_F32TF32TF32_SS_TNILNSP_7ScaleInE1ELSR_1EEEEEENS4_6LayoutINS5_IJSC_SB_SB_EEENS5_IJSB_NSA_ILi0EEESW_EEEEENS5_IJNS4_10UnderscoreESZ_SZ_EEEEENS4_23SM90_TMA_LOAD_MULTICASTENS4_14ComposedLayoutINS4_7SwizzleILi3ELi4ELi3EEENS4_18smem_ptr_flag_bitsILi32EEENSU_INS5_IJNSA_ILi8EEENSA_ILi32EEEEEENS5_IJS19_SB_EEEEEEEvNS4_8identityENS4_13SM90_TMA_LOADES1D_vS1E_EENS_8epilogue10collective6detail29Sm90TmaWarpSpecializedAdapterINS1I_15DefaultEpilogueISK_SL_SL_NS1H_6thread17LinearCombinationISK_Li1EffLNS1M_9ScaleType4KindE0ELNS_15FloatRoundStyleE2ESK_EENS1_15EpilogueDefaultEEEEEvvEEEEvNT_6ParamsE --------------------------
	.section	.nv.constant0._ZN7cutlass13device_kernelINS_4gemm6kernel13GemmUniversalIN4cute5tupleIJiiiiEEENS1_10collective13CollectiveMmaINS1_34MainloopSm90TmaGmmaWarpSpecializedILi4ENS5_IJNS4_1CILi1EEENSA_ILi2EEESB_EEENS1_35KernelTmaWarpSpecializedCooperativeEEENS5_IJNSA_ILi256EEENSA_ILi64EEENSA_ILi128EEEEEENS_10tfloat32_tENS5_IJlSB_lEEESK_SL_NS4_8TiledMMAINS4_8MMA_AtomIJNS4_4SM904GMMA29MMA_64x64x8_F32TF32TF32_SS_TNILNSP_7ScaleInE1ELSR_1EEEEEENS4_6LayoutINS5_IJSC_SB_SB_EEENS5_IJSB_NSA_ILi0EEESW_EEEEENS5_IJNS4_10UnderscoreESZ_SZ_EEEEENS4_23SM90_TMA_LOAD_MULTICASTENS4_14ComposedLayoutINS4_7SwizzleILi3ELi4ELi3EEENS4_18smem_ptr_flag_bitsILi32EEENSU_INS5_IJNSA_ILi8EEENSA_ILi32EEEEEENS5_IJS19_SB_EEEEEEEvNS4_8identityENS4_13SM90_TMA_LOADES1D_vS1E_EENS_8epilogue10collective6detail29Sm90TmaWarpSpecializedAdapterINS1I_15DefaultEpilogueISK_SL_SL_NS1H_6thread17LinearCombinationISK_Li1EffLNS1M_9ScaleType4KindE0ELNS_15FloatRoundStyleE2ESK_EENS1_15EpilogueDefaultEEEEEvvEEEEvNT_6ParamsE,"a",@progbits
	.sectionflags	@""
	.align	4
.nv.constant0._ZN7cutlass13device_kernelINS_4gemm6kernel13GemmUniversalIN4cute5tupleIJiiiiEEENS1_10collective13CollectiveMmaINS1_34MainloopSm90TmaGmmaWarpSpecializedILi4ENS5_IJNS4_1CILi1EEENSA_ILi2EEESB_EEENS1_35KernelTmaWarpSpecializedCooperativeEEENS5_IJNSA_ILi256EEENSA_ILi64EEENSA_ILi128EEEEEENS_10tfloat32_tENS5_IJlSB_lEEESK_SL_NS4_8TiledMMAINS4_8MMA_AtomIJNS4_4SM904GMMA29MMA_64x64x8_F32TF32TF32_SS_TNILNSP_7ScaleInE1ELSR_1EEEEEENS4_6LayoutINS5_IJSC_SB_SB_EEENS5_IJSB_NSA_ILi0EEESW_EEEEENS5_IJNS4_10UnderscoreESZ_SZ_EEEEENS4_23SM90_TMA_LOAD_MULTICASTENS4_14ComposedLayoutINS4_7SwizzleILi3ELi4ELi3EEENS4_18smem_ptr_flag_bitsILi32EEENSU_INS5_IJNSA_ILi8EEENSA_ILi32EEEEEENS5_IJS19_SB_EEEEEEEvNS4_8identityENS4_13SM90_TMA_LOADES1D_vS1E_EENS_8epilogue10collective6detail29Sm90TmaWarpSpecializedAdapterINS1I_15DefaultEpilogueISK_SL_SL_NS1H_6thread17LinearCombinationISK_Li1EffLNS1M_9ScaleType4KindE0ELNS_15FloatRoundStyleE2ESK_EENS1_15EpilogueDefaultEEEEEvvEEEEvNT_6ParamsE:
	.zero		1664


//--------------------- SYMBOLS --------------------------

	.type		.nv.reservedSmem.offset0,@object
	.size		.nv.reservedSmem.offset0,0x4
	.type		__assertfail,@function
